// auto-generated by cutlass_sweep.gemm — config: {"arch": "sm_90", "cluster_m": 1, "cluster_n": 1, "dtype": "fp32", "dtype_b": "fp32", "layout": "nt", "stages": 0, "tile_k": 64, "tile_m": 128, "tile_n": 64}
#include "cutlass/cutlass.h"
#include "cutlass/gemm/collective/collective_builder.hpp"
#include "cutlass/gemm/device/gemm_universal_adapter.h"
#include "cutlass/gemm/kernel/gemm_universal.hpp"
#include "cutlass/epilogue/collective/collective_builder.hpp"

using ElemA = float;
using ElemB = float;
using ElemCD = float;
using Acc  = float;
using TileShape    = cute::Shape<cute::_128, cute::_64, cute::_64>;
using ClusterShape = cute::Shape<cute::_1, cute::_1, cute::_1>;

using CollectiveEpilogue = typename cutlass::epilogue::collective::CollectiveBuilder<
    cutlass::arch::Sm90, cutlass::arch::OpClassTensorOp,
    TileShape, ClusterShape,
    cutlass::epilogue::collective::EpilogueTileAuto,
    Acc, Acc,
    ElemCD, cutlass::layout::RowMajor, 128 / cutlass::sizeof_bits<ElemCD>::value,
    ElemCD, cutlass::layout::RowMajor, 128 / cutlass::sizeof_bits<ElemCD>::value,
    cutlass::epilogue::collective::EpilogueScheduleAuto
  >::CollectiveOp;

using CollectiveMainloop = typename cutlass::gemm::collective::CollectiveBuilder<
    cutlass::arch::Sm90, cutlass::arch::OpClassTensorOp,
    ElemA, cutlass::layout::RowMajor, 128 / cutlass::sizeof_bits<ElemA>::value,
    ElemB, cutlass::layout::ColumnMajor, 128 / cutlass::sizeof_bits<ElemB>::value,
    Acc,
    TileShape, ClusterShape,
    cutlass::gemm::collective::StageCountAutoCarveout<static_cast<int>(sizeof(typename CollectiveEpilogue::SharedStorage))>,
    cutlass::gemm::collective::KernelScheduleAuto
  >::CollectiveOp;

using GemmKernel = cutlass::gemm::kernel::GemmUniversal<
    cute::Shape<int,int,int,int>,
    CollectiveMainloop,
    CollectiveEpilogue
>;
using Gemm = cutlass::gemm::device::GemmUniversalAdapter<GemmKernel>;

// Force the device kernel symbol into the cubin without needing a host main.
auto* _anchor = &cutlass::device_kernel<GemmKernel>;


// ===== COMPILED SASS (sm_90a) =====

	.target	sm_90a

	.elftype	@"ET_EXEC"


//--------------------- .note.nv.tkinfo           --------------------------
	.section	.note.nv.tkinfo,"",@"SHT_NOTE"
	.sectionflags	@"SHF_NOTE_NV_TKINFO"
	.tkinfo
        /*0018*/ 	.word	0x00000002
        /*0030*/ 	.string	""
        /*0030*/ 	.string	"ptxas"
        /*0030*/ 	.string	"Cuda compilation tools, release 13.0, V13.0.88"
        /*0030*/ 	.string	"Build cuda_13.0.r13.0/compiler.36424714_0"
        /*0030*/ 	.string	"-arch sm_90a -m 64 "



//--------------------- .note.nv.cuinfo           --------------------------
	.section	.note.nv.cuinfo,"",@"SHT_NOTE"
	.sectionflags	@"SHF_NOTE_NV_CUINFO"
        /*0018*/ 	.short	0x0002
        /*001a*/ 	.short	0x005a
        /*001c*/ 	.short	0x0082
	.zero		2


//--------------------- .nv.info                  --------------------------
	.section	.nv.info,"",@"SHT_CUDA_INFO"
	.align	4


	//----- nvinfo : EIATTR_REGCOUNT
	.align		4
        /*0000*/ 	.byte	0x04, 0x2f
        /*0002*/ 	.short	(.L_15 - .L_14)
	.align		4
.L_14:
        /*0004*/ 	.word	index@(_ZN7cutlass13device_kernelINS_4gemm6kernel13GemmUniversalIN4cute5tupleIJiiiiEEENS1_10collective13CollectiveMmaINS1_34MainloopSm90TmaGmmaWarpSpecializedILi4ENS5_IJNS4_1CILi1EEESB_SB_EEENS1_35KernelTmaWarpSpecializedCooperativeEEENS5_IJNSA_ILi128EEENSA_ILi64EEESG_EEEfNS5_IJlSB_lEEEfSI_NS4_8TiledMMAINS4_8MMA_AtomIJNS4_4SM904GMMA29MMA_64x64x8_F32TF32TF32_SS_TNILNSM_7ScaleInE1ELSO_1EEEEEENS4_6LayoutINS5_IJNSA_ILi2EEESB_SB_EEENS5_IJSB_NSA_ILi0EEESU_EEEEENS5_IJNS4_10UnderscoreESX_SX_EEEEENS4_13SM90_TMA_LOADENS4_14ComposedLayoutINS4_7SwizzleILi3ELi4ELi3EEENS4_18smem_ptr_flag_bitsILi32EEENSR_INS5_IJNSA_ILi8EEENSA_ILi32EEEEEENS5_IJS17_SB_EEEEEEEvNS4_8identityES10_S1B_vS1C_EENS_8epilogue10collective6detail29Sm90TmaWarpSpecializedAdapterINS1F_15DefaultEpilogueIfSI_SI_NS1E_6thread17LinearCombinationIfLi1EffLNS1J_9ScaleType4KindE0ELNS_15FloatRoundStyleE2EfEENS1_15EpilogueDefaultEEEEEvvEEEEvNT_6ParamsE)
        /*0008*/ 	.word	0x000000a8


	//----- nvinfo : EIATTR_FRAME_SIZE
	.align		4
.L_15:
        /*000c*/ 	.byte	0x04, 0x11
        /*000e*/ 	.short	(.L_17 - .L_16)
	.align		4
.L_16:
        /*0010*/ 	.word	index@(_ZN7cutlass13device_kernelINS_4gemm6kernel13GemmUniversalIN4cute5tupleIJiiiiEEENS1_10collective13CollectiveMmaINS1_34MainloopSm90TmaGmmaWarpSpecializedILi4ENS5_IJNS4_1CILi1EEESB_SB_EEENS1_35KernelTmaWarpSpecializedCooperativeEEENS5_IJNSA_ILi128EEENSA_ILi64EEESG_EEEfNS5_IJlSB_lEEEfSI_NS4_8TiledMMAINS4_8MMA_AtomIJNS4_4SM904GMMA29MMA_64x64x8_F32TF32TF32_SS_TNILNSM_7ScaleInE1ELSO_1EEEEEENS4_6LayoutINS5_IJNSA_ILi2EEESB_SB_EEENS5_IJSB_NSA_ILi0EEESU_EEEEENS5_IJNS4_10UnderscoreESX_SX_EEEEENS4_13SM90_TMA_LOADENS4_14ComposedLayoutINS4_7SwizzleILi3ELi4ELi3EEENS4_18smem_ptr_flag_bitsILi32EEENSR_INS5_IJNSA_ILi8EEENSA_ILi32EEEEEENS5_IJS17_SB_EEEEEEEvNS4_8identityES10_S1B_vS1C_EENS_8epilogue10collective6detail29Sm90TmaWarpSpecializedAdapterINS1F_15DefaultEpilogueIfSI_SI_NS1E_6thread17LinearCombinationIfLi1EffLNS1J_9ScaleType4KindE0ELNS_15FloatRoundStyleE2EfEENS1_15EpilogueDefaultEEEEEvvEEEEvNT_6ParamsE)
        /*0014*/ 	.word	0x00000000


	//----- nvinfo : EIATTR_MIN_STACK_SIZE
	.align		4
.L_17:
        /*0018*/ 	.byte	0x04, 0x12
        /*001a*/ 	.short	(.L_19 - .L_18)
	.align		4
.L_18:
        /*001c*/ 	.word	index@(_ZN7cutlass13device_kernelINS_4gemm6kernel13GemmUniversalIN4cute5tupleIJiiiiEEENS1_10collective13CollectiveMmaINS1_34MainloopSm90TmaGmmaWarpSpecializedILi4ENS5_IJNS4_1CILi1EEESB_SB_EEENS1_35KernelTmaWarpSpecializedCooperativeEEENS5_IJNSA_ILi128EEENSA_ILi64EEESG_EEEfNS5_IJlSB_lEEEfSI_NS4_8TiledMMAINS4_8MMA_AtomIJNS4_4SM904GMMA29MMA_64x64x8_F32TF32TF32_SS_TNILNSM_7ScaleInE1ELSO_1EEEEEENS4_6LayoutINS5_IJNSA_ILi2EEESB_SB_EEENS5_IJSB_NSA_ILi0EEESU_EEEEENS5_IJNS4_10UnderscoreESX_SX_EEEEENS4_13SM90_TMA_LOADENS4_14ComposedLayoutINS4_7SwizzleILi3ELi4ELi3EEENS4_18smem_ptr_flag_bitsILi32EEENSR_INS5_IJNSA_ILi8EEENSA_ILi32EEEEEENS5_IJS17_SB_EEEEEEEvNS4_8identityES10_S1B_vS1C_EENS_8epilogue10collective6detail29Sm90TmaWarpSpecializedAdapterINS1F_15DefaultEpilogueIfSI_SI_NS1E_6thread17LinearCombinationIfLi1EffLNS1J_9ScaleType4KindE0ELNS_15FloatRoundStyleE2EfEENS1_15EpilogueDefaultEEEEEvvEEEEvNT_6ParamsE)
        /*0020*/ 	.word	0x00000000
.L_19:


//--------------------- .nv.compat                --------------------------
	.section	.nv.compat,"",@"SHT_CUDA_COMPAT_INFO"
	.align	4
        /*0000*/ 	.byte	0x02, 0x09, 0x01, 0x00, 0x02, 0x02, 0x04, 0x00, 0x02, 0x05, 0x05, 0x00, 0x03, 0x07, 0x01, 0x01
        /*0010*/ 	.byte	0x02, 0x03, 0x01, 0x00, 0x02, 0x06, 0x01, 0x00, 0x04, 0x0b, 0x08, 0x00, 0x00, 0x00, 0x00, 0x00
        /*0020*/ 	.byte	0x00, 0x00, 0x00, 0x00


//--------------------- .nv.info._ZN7cutlass13device_kernelINS_4gemm6kernel13GemmUniversalIN4cute5tupleIJiiiiEEENS1_10collective13CollectiveMmaINS1_34MainloopSm90TmaGmmaWarpSpecializedILi4ENS5_IJNS4_1CILi1EEESB_SB_EEENS1_35KernelTmaWarpSpecializedCooperativeEEENS5_IJNSA_ILi128EEENSA_ILi64EEESG_EEEfNS5_IJlSB_lEEEfSI_NS4_8TiledMMAINS4_8MMA_AtomIJNS4_4SM904GMMA29MMA_64x64x8_F32TF32TF32_SS_TNILNSM_7ScaleInE1ELSO_1EEEEEENS4_6LayoutINS5_IJNSA_ILi2EEESB_SB_EEENS5_IJSB_NSA_ILi0EEESU_EEEEENS5_IJNS4_10UnderscoreESX_SX_EEEEENS4_13SM90_TMA_LOADENS4_14ComposedLayoutINS4_7SwizzleILi3ELi4ELi3EEENS4_18smem_ptr_flag_bitsILi32EEENSR_INS5_IJNSA_ILi8EEENSA_ILi32EEEEEENS5_IJS17_SB_EEEEEEEvNS4_8identityES10_S1B_vS1C_EENS_8epilogue10collective6detail29Sm90TmaWarpSpecializedAdapterINS1F_15DefaultEpilogueIfSI_SI_NS1E_6thread17LinearCombinationIfLi1EffLNS1J_9ScaleType4KindE0ELNS_15FloatRoundStyleE2EfEENS1_15EpilogueDefaultEEEEEvvEEEEvNT_6ParamsE --------------------------
	.section	.nv.info._ZN7cutlass13device_kernelINS_4gemm6kernel13GemmUniversalIN4cute5tupleIJiiiiEEENS1_10collective13CollectiveMmaINS1_34MainloopSm90TmaGmmaWarpSpecializedILi4ENS5_IJNS4_1CILi1EEESB_SB_EEENS1_35KernelTmaWarpSpecializedCooperativeEEENS5_IJNSA_ILi128EEENSA_ILi64EEESG_EEEfNS5_IJlSB_lEEEfSI_NS4_8TiledMMAINS4_8MMA_AtomIJNS4_4SM904GMMA29MMA_64x64x8_F32TF32TF32_SS_TNILNSM_7ScaleInE1ELSO_1EEEEEENS4_6LayoutINS5_IJNSA_ILi2EEESB_SB_EEENS5_IJSB_NSA_ILi0EEESU_EEEEENS5_IJNS4_10UnderscoreESX_SX_EEEEENS4_13SM90_TMA_LOADENS4_14ComposedLayoutINS4_7SwizzleILi3ELi4ELi3EEENS4_18smem_ptr_flag_bitsILi32EEENSR_INS5_IJNSA_ILi8EEENSA_ILi32EEEEEENS5_IJS17_SB_EEEEEEEvNS4_8identityES10_S1B_vS1C_EENS_8epilogue10collective6detail29Sm90TmaWarpSpecializedAdapterINS1F_15DefaultEpilogueIfSI_SI_NS1E_6thread17LinearCombinationIfLi1EffLNS1J_9ScaleType4KindE0ELNS_15FloatRoundStyleE2EfEENS1_15EpilogueDefaultEEEEEvvEEEEvNT_6ParamsE,"",@"SHT_CUDA_INFO"
	.sectionflags	@""
	.align	4


	//----- nvinfo : EIATTR_CUDA_API_VERSION
	.align		4
        /*0000*/ 	.byte	0x04, 0x37
        /*0002*/ 	.short	(.L_21 - .L_20)
.L_20:
        /*0004*/ 	.word	0x00000082


	//----- nvinfo : EIATTR_KPARAM_INFO
	.align		4
.L_21:
        /*0008*/ 	.byte	0x04, 0x17
        /*000a*/ 	.short	(.L_23 - .L_22)
.L_22:
        /*000c*/ 	.word	0x00000000
        /*0010*/ 	.short	0x0000
        /*0012*/ 	.short	0x0070
        /*0014*/ 	.byte	0x00, 0xf0, 0x01, 0x10


	//----- nvinfo : EIATTR_SPARSE_MMA_MASK
	.align		4
.L_23:
        /*0018*/ 	.byte	0x03, 0x50
        /*001a*/ 	.short	0x0000


	//----- nvinfo : EIATTR_MAXREG_COUNT
	.align		4
        /*001c*/ 	.byte	0x03, 0x1b
        /*001e*/ 	.short	0x00a8


	//----- nvinfo : EIATTR_NUM_BARRIERS
	.align		4
        /*0020*/ 	.byte	0x02, 0x4c
        /*0022*/ 	.byte	0x01
	.zero		1


	//----- nvinfo : EIATTR_EXTERNS
	.align		4
        /*0024*/ 	.byte	0x04, 0x0f
        /*0026*/ 	.short	(.L_25 - .L_24)


	//   ....[0]....
	.align		4
.L_24:
        /*0028*/ 	.word	index@(__assertfail)


	//----- nvinfo : EIATTR_MERCURY_ISA_VERSION
	.align		4
.L_25:
        /*002c*/ 	.byte	0x03, 0x5f
        /*002e*/ 	.short	0x0101


	//----- nvinfo : EIATTR_INT_WARP_WIDE_INSTR_OFFSETS
	.align		4
        /*0030*/ 	.byte	0x04, 0x31
        /*0032*/ 	.short	(.L_27 - .L_26)


	//   ....[0]....
.L_26:
        /*0034*/ 	.word	0x000003b0


	//   ....[1]....
        /*0038*/ 	.word	0x000003c0


	//   ....[2]....
        /*003c*/ 	.word	0x000004e0


	//----- nvinfo : EIATTR_COOP_GROUP_MASK_REGIDS
	.align		4
.L_27:
        /*0040*/ 	.byte	0x04, 0x29
        /*0042*/ 	.short	(.L_29 - .L_28)


	//   ....[0]....
.L_28:
        /*0044*/ 	.word	0xffffffff


	//   ....[1]....
        /*0048*/ 	.word	0xffffffff


	//   ....[2]....
        /*004c*/ 	.word	0xffffffff


	//   ....[3]....
        /*0050*/ 	.word	0xffffffff


	//   ....[4]....
        /*0054*/ 	.word	0xffffffff


	//----- nvinfo : EIATTR_COOP_GROUP_INSTR_OFFSETS
	.align		4
.L_29:
        /*0058*/ 	.byte	0x04, 0x28
        /*005a*/ 	.short	(.L_31 - .L_30)


	//   ....[0]....
.L_30:
        /*005c*/ 	.word	0x00000060


	//   ....[1]....
        /*0060*/ 	.word	0x00000070


	//   ....[2]....
        /*0064*/ 	.word	0x00000130


	//   ....[3]....
        /*0068*/ 	.word	0x000002c0


	//   ....[4]....
        /*006c*/ 	.word	0x000011c0


	//----- nvinfo : EIATTR_REG_RECONFIG
	.align		4
.L_31:
        /*0070*/ 	.byte	0x01, 0x54
	.zero		2


	//----- nvinfo : EIATTR_SYSCALL_OFFSETS
	.align		4
        /*0074*/ 	.byte	0x04, 0x46
        /*0076*/ 	.short	(.L_33 - .L_32)


	//   ....[0]....
.L_32:
        /*0078*/ 	.word	0x000013b0


	//----- nvinfo : EIATTR_MBARRIER_INSTR_OFFSETS
	.align		4
.L_33:
        /*007c*/ 	.byte	0x04, 0x39
        /*007e*/ 	.short	(.L_35 - .L_34)


	//   ....[0]....
.L_34:
        /*0080*/ 	.word	0x00000230
        /*0084*/ 	.word	0x000000ff
        /*0088*/ 	.word	0x00000000
        /*008c*/ 	.short	0x0100
        /*008e*/ 	.byte	0x08
	.zero		1


	//   ....[1]....
        /*0090*/ 	.word	0x00000240
        /*0094*/ 	.word	0x000000ff
        /*0098*/ 	.word	0x00000020
        /*009c*/ 	.short	0x0100
        /*009e*/ 	.byte	0x08
	.zero		1


	//   ....[2]....
        /*00a0*/ 	.word	0x00000250
        /*00a4*/ 	.word	0x000000ff
        /*00a8*/ 	.word	0x00000008
        /*00ac*/ 	.short	0x0100
        /*00ae*/ 	.byte	0x08
	.zero		1


	//   ....[3]....
        /*00b0*/ 	.word	0x00000260
        /*00b4*/ 	.word	0x000000ff
        /*00b8*/ 	.word	0x00000028
        /*00bc*/ 	.short	0x0100
        /*00be*/ 	.byte	0x08
	.zero		1


	//   ....[4]....
        /*00c0*/ 	.word	0x00000270
        /*00c4*/ 	.word	0x000000ff
        /*00c8*/ 	.word	0x00000010
        /*00cc*/ 	.short	0x0100
        /*00ce*/ 	.byte	0x08
	.zero		1


	//   ....[5]....
        /*00d0*/ 	.word	0x00000280
        /*00d4*/ 	.word	0x000000ff
        /*00d8*/ 	.word	0x00000030
        /*00dc*/ 	.short	0x0100
        /*00de*/ 	.byte	0x08
	.zero		1


	//   ....[6]....
        /*00e0*/ 	.word	0x00000290
        /*00e4*/ 	.word	0x000000ff
        /*00e8*/ 	.word	0x00000018
        /*00ec*/ 	.short	0x0100
        /*00ee*/ 	.byte	0x08
	.zero		1


	//   ....[7]....
        /*00f0*/ 	.word	0x000002a0
        /*00f4*/ 	.word	0x000000ff
        /*00f8*/ 	.word	0x00000038
        /*00fc*/ 	.short	0x0100
        /*00fe*/ 	.byte	0x08
	.zero		1


	//   ....[8]....
        /*0100*/ 	.word	0x00000560
        /*0104*/ 	.word	0x000000ff
        /*0108*/ 	.word	0x00000050
        /*010c*/ 	.short	0x0100
        /*010e*/ 	.byte	0x08
	.zero		1


	//   ....[9]....
        /*0110*/ 	.word	0x000005c0
        /*0114*/ 	.word	0x000000ff
        /*0118*/ 	.word	0x00000058
        /*011c*/ 	.short	0x0100
        /*011e*/ 	.byte	0x08
	.zero		1


	//   ....[10]....
        /*0120*/ 	.word	0x00001430
        /*0124*/ 	.word	0x00000003
        /*0128*/ 	.word	0x00000000
        /*012c*/ 	.short	0x010a
        /*012e*/ 	.byte	0x3f
	.zero		1


	//   ....[11]....
        /*0130*/ 	.word	0x00001490
        /*0134*/ 	.word	0x00000003
        /*0138*/ 	.word	0x00000000
        /*013c*/ 	.short	0x010a
        /*013e*/ 	.byte	0x3f
	.zero		1


	//   ....[12]....
        /*0140*/ 	.word	0x000019a0
        /*0144*/ 	.word	0x000000ff
        /*0148*/ 	.word	0x00000000
        /*014c*/ 	.short	0x010a
        /*014e*/ 	.byte	0x08
	.zero		1


	//   ....[13]....
        /*0150*/ 	.word	0x000019e0
        /*0154*/ 	.word	0x000000ff
        /*0158*/ 	.word	0x00000000
        /*015c*/ 	.short	0x010a
        /*015e*/ 	.byte	0x08
	.zero		1


	//   ....[14]....
        /*0160*/ 	.word	0x00001e00
        /*0164*/ 	.word	0x000000ff
        /*0168*/ 	.word	0x00000000
        /*016c*/ 	.short	0x0101
        /*016e*/ 	.byte	0x07
	.zero		1


	//   ....[15]....
        /*0170*/ 	.word	0x00001fc0
        /*0174*/ 	.word	0x000000ff
        /*0178*/ 	.word	0x00000000
        /*017c*/ 	.short	0x0101
        /*017e*/ 	.byte	0x04
	.zero		1


	//   ....[16]....
        /*0180*/ 	.word	0x00004cb0
        /*0184*/ 	.word	0x0000000e
        /*0188*/ 	.word	0x00000020
        /*018c*/ 	.short	0x010a
        /*018e*/ 	.byte	0x3f
	.zero		1


	//   ....[17]....
        /*0190*/ 	.word	0x00005130
        /*0194*/ 	.word	0x00000005
        /*0198*/ 	.word	0x00000058
        /*019c*/ 	.short	0x0101
        /*019e*/ 	.byte	0x3f
	.zero		1


	//   ....[18]....
        /*01a0*/ 	.word	0x00005840
        /*01a4*/ 	.word	0x00000007
        /*01a8*/ 	.word	0x00000000
        /*01ac*/ 	.short	0x010a
        /*01ae*/ 	.byte	0x3f
	.zero		1


	//   ....[19]....
        /*01b0*/ 	.word	0x000058c0
        /*01b4*/ 	.word	0x00000008
        /*01b8*/ 	.word	0x00000000
        /*01bc*/ 	.short	0x010a
        /*01be*/ 	.byte	0x3f
	.zero		1


	//   ....[20]....
        /*01c0*/ 	.word	0x00005950
        /*01c4*/ 	.word	0x0000000b
        /*01c8*/ 	.word	0x00000000
        /*01cc*/ 	.short	0x010a
        /*01ce*/ 	.byte	0x3f
	.zero		1


	//   ....[21]....
        /*01d0*/ 	.word	0x000059e0
        /*01d4*/ 	.word	0x00000003
        /*01d8*/ 	.word	0x00000000
        /*01dc*/ 	.short	0x010a
        /*01de*/ 	.byte	0x3f
	.zero		1


	//   ....[22]....
        /*01e0*/ 	.word	0x00005a40
        /*01e4*/ 	.word	0x00000003
        /*01e8*/ 	.word	0x00000000
        /*01ec*/ 	.short	0x010a
        /*01ee*/ 	.byte	0x3f
	.zero		1


	//   ....[23]....
        /*01f0*/ 	.word	0x00005aa0
        /*01f4*/ 	.word	0x00000004
        /*01f8*/ 	.word	0x00000000
        /*01fc*/ 	.short	0x010a
        /*01fe*/ 	.byte	0x3f
	.zero		1


	//   ....[24]....
        /*0200*/ 	.word	0x00005b70
        /*0204*/ 	.word	0x0000000e
        /*0208*/ 	.word	0x00000020
        /*020c*/ 	.short	0x010a
        /*020e*/ 	.byte	0x3f
	.zero		1


	//   ....[25]....
        /*0210*/ 	.word	0x00005c40
        /*0214*/ 	.word	0x00000007
        /*0218*/ 	.word	0x00000000
        /*021c*/ 	.short	0x010a
        /*021e*/ 	.byte	0x3f
	.zero		1


	//   ....[26]....
        /*0220*/ 	.word	0x00005c90
        /*0224*/ 	.word	0x00000008
        /*0228*/ 	.word	0x00000000
        /*022c*/ 	.short	0x010a
        /*022e*/ 	.byte	0x3f
	.zero		1


	//   ....[27]....
        /*0230*/ 	.word	0x00005ce0
        /*0234*/ 	.word	0x0000000b
        /*0238*/ 	.word	0x00000000
        /*023c*/ 	.short	0x010a
        /*023e*/ 	.byte	0x3f
	.zero		1


	//----- nvinfo : EIATTR_NUM_MBARRIERS
	.align		4
.L_35:
        /*0240*/ 	.byte	0x03, 0x38
        /*0242*/ 	.short	0x000a


	//----- nvinfo : EIATTR_EXIT_INSTR_OFFSETS
	.align		4
        /*0244*/ 	.byte	0x04, 0x1c
        /*0246*/ 	.short	(.L_37 - .L_36)


	//   ....[0]....
.L_36:
        /*0248*/ 	.word	0x00000660


	//   ....[1]....
        /*024c*/ 	.word	0x00000f20


	//   ....[2]....
        /*0250*/ 	.word	0x00004390


	//   ....[3]....
        /*0254*/ 	.word	0x000049c0


	//   ....[4]....
        /*0258*/ 	.word	0x00005a30


	//----- nvinfo : EIATTR_MAX_THREADS
	.align		4
.L_37:
        /*025c*/ 	.byte	0x04, 0x05
        /*025e*/ 	.short	(.L_39 - .L_38)
.L_38:
        /*0260*/ 	.word	0x00000180
        /*0264*/ 	.word	0x00000001
        /*0268*/ 	.word	0x00000001


	//----- nvinfo : EIATTR_CRS_STACK_SIZE
	.align		4
.L_39:
        /*026c*/ 	.byte	0x04, 0x1e
        /*026e*/ 	.short	(.L_41 - .L_40)
.L_40:
        /*0270*/ 	.word	0x00000000


	//----- nvinfo : EIATTR_CBANK_PARAM_SIZE
	.align		4
.L_41:
        /*0274*/ 	.byte	0x03, 0x19
        /*0276*/ 	.short	0x0470


	//----- nvinfo : EIATTR_PARAM_CBANK
	.align		4
        /*0278*/ 	.byte	0x04, 0x0a
        /*027a*/ 	.short	(.L_43 - .L_42)
	.align		4
.L_42:
        /*027c*/ 	.word	index@(.nv.constant0._ZN7cutlass13device_kernelINS_4gemm6kernel13GemmUniversalIN4cute5tupleIJiiiiEEENS1_10collective13CollectiveMmaINS1_34MainloopSm90TmaGmmaWarpSpecializedILi4ENS5_IJNS4_1CILi1EEESB_SB_EEENS1_35KernelTmaWarpSpecializedCooperativeEEENS5_IJNSA_ILi128EEENSA_ILi64EEESG_EEEfNS5_IJlSB_lEEEfSI_NS4_8TiledMMAINS4_8MMA_AtomIJNS4_4SM904GMMA29MMA_64x64x8_F32TF32TF32_SS_TNILNSM_7ScaleInE1ELSO_1EEEEEENS4_6LayoutINS5_IJNSA_ILi2EEESB_SB_EEENS5_IJSB_NSA_ILi0EEESU_EEEEENS5_IJNS4_10UnderscoreESX_SX_EEEEENS4_13SM90_TMA_LOADENS4_14ComposedLayoutINS4_7SwizzleILi3ELi4ELi3EEENS4_18smem_ptr_flag_bitsILi32EEENSR_INS5_IJNSA_ILi8EEENSA_ILi32EEEEEENS5_IJS17_SB_EEEEEEEvNS4_8identityES10_S1B_vS1C_EENS_8epilogue10collective6detail29Sm90TmaWarpSpecializedAdapterINS1F_15DefaultEpilogueIfSI_SI_NS1E_6thread17LinearCombinationIfLi1EffLNS1J_9ScaleType4KindE0ELNS_15FloatRoundStyleE2EfEENS1_15EpilogueDefaultEEEEEvvEEEEvNT_6ParamsE)
        /*0280*/ 	.short	0x0210
        /*0282*/ 	.short	0x0470


	//----- nvinfo : EIATTR_SW_WAR
	.align		4
.L_43:
        /*0284*/ 	.byte	0x04, 0x36
        /*0286*/ 	.short	(.L_45 - .L_44)
.L_44:
        /*0288*/ 	.word	0x00000008
.L_45:


//--------------------- .nv.callgraph             --------------------------
	.section	.nv.callgraph,"",@"SHT_CUDA_CALLGRAPH"
	.align	4
	.sectionentsize	8
	.align		4
        /*0000*/ 	.word	0x00000000
	.align		4
        /*0004*/ 	.word	0xffffffff
	.align		4
        /*0008*/ 	.word	index@(_ZN7cutlass13device_kernelINS_4gemm6kernel13GemmUniversalIN4cute5tupleIJiiiiEEENS1_10collective13CollectiveMmaINS1_34MainloopSm90TmaGmmaWarpSpecializedILi4ENS5_IJNS4_1CILi1EEESB_SB_EEENS1_35KernelTmaWarpSpecializedCooperativeEEENS5_IJNSA_ILi128EEENSA_ILi64EEESG_EEEfNS5_IJlSB_lEEEfSI_NS4_8TiledMMAINS4_8MMA_AtomIJNS4_4SM904GMMA29MMA_64x64x8_F32TF32TF32_SS_TNILNSM_7ScaleInE1ELSO_1EEEEEENS4_6LayoutINS5_IJNSA_ILi2EEESB_SB_EEENS5_IJSB_NSA_ILi0EEESU_EEEEENS5_IJNS4_10UnderscoreESX_SX_EEEEENS4_13SM90_TMA_LOADENS4_14ComposedLayoutINS4_7SwizzleILi3ELi4ELi3EEENS4_18smem_ptr_flag_bitsILi32EEENSR_INS5_IJNSA_ILi8EEENSA_ILi32EEEEEENS5_IJS17_SB_EEEEEEEvNS4_8identityES10_S1B_vS1C_EENS_8epilogue10collective6detail29Sm90TmaWarpSpecializedAdapterINS1F_15DefaultEpilogueIfSI_SI_NS1E_6thread17LinearCombinationIfLi1EffLNS1J_9ScaleType4KindE0ELNS_15FloatRoundStyleE2EfEENS1_15EpilogueDefaultEEEEEvvEEEEvNT_6ParamsE)
	.align		4
        /*000c*/ 	.word	index@(__assertfail)
	.align		4
        /*0010*/ 	.word	0x00000000
	.align		4
        /*0014*/ 	.word	0xfffffffe
	.align		4
        /*0018*/ 	.word	0x00000000
	.align		4
        /*001c*/ 	.word	0xfffffffd
	.align		4
        /*0020*/ 	.word	0x00000000
	.align		4
        /*0024*/ 	.word	0xfffffffc


//--------------------- .nv.constant4             --------------------------
	.section	.nv.constant4,"a",@progbits
	.align	8
	.align		8
.nv.constant4:
        /*0000*/ 	.dword	__assertfail
	.align		8
        /*0008*/ 	.dword	__unnamed_1
	.align		8
        /*0010*/ 	.dword	_ZN40_INTERNAL_9a9d25cc_4_k_cu_d3b41d9a_359754cuda3std3__45__cpo5beginE
	.align		8
        /*0018*/ 	.dword	_ZN40_INTERNAL_9a9d25cc_4_k_cu_d3b41d9a_359754cuda3std3__45__cpo3endE
	.align		8
        /*0020*/ 	.dword	_ZN40_INTERNAL_9a9d25cc_4_k_cu_d3b41d9a_359754cuda3std3__45__cpo6cbeginE
	.align		8
        /*0028*/ 	.dword	_ZN40_INTERNAL_9a9d25cc_4_k_cu_d3b41d9a_359754cuda3std3__45__cpo4cendE
	.align		8
        /*0030*/ 	.dword	_ZN40_INTERNAL_9a9d25cc_4_k_cu_d3b41d9a_359754cuda3std3__442_GLOBAL__N__9a9d25cc_4_k_cu_d3b41d9a_359756ignoreE
	.align		8
        /*0038*/ 	.dword	_ZN40_INTERNAL_9a9d25cc_4_k_cu_d3b41d9a_359754cuda3std3__419piecewise_constructE
	.align		8
        /*0040*/ 	.dword	_ZN40_INTERNAL_9a9d25cc_4_k_cu_d3b41d9a_359754cuda3std3__48in_placeE
	.align		8
        /*0048*/ 	.dword	_ZN40_INTERNAL_9a9d25cc_4_k_cu_d3b41d9a_359754cuda3std6ranges3__45__cpo4swapE
	.align		8
        /*0050*/ 	.dword	_ZN40_INTERNAL_9a9d25cc_4_k_cu_d3b41d9a_359754cuda3std6ranges3__45__cpo9iter_moveE
	.align		8
        /*0058*/ 	.dword	_ZN40_INTERNAL_9a9d25cc_4_k_cu_d3b41d9a_359754cute7productE
	.align		8
        /*0060*/ 	.dword	_ZN40_INTERNAL_9a9d25cc_4_k_cu_d3b41d9a_359754cute1_E
	.align		8
        /*0068*/ 	.dword	$str$22
	.align		8
        /*0070*/ 	.dword	$str$23


//--------------------- .text._ZN7cutlass13device_kernelINS_4gemm6kernel13GemmUniversalIN4cute5tupleIJiiiiEEENS1_10collective13CollectiveMmaINS1_34MainloopSm90TmaGmmaWarpSpecializedILi4ENS5_IJNS4_1CILi1EEESB_SB_EEENS1_35KernelTmaWarpSpecializedCooperativeEEENS5_IJNSA_ILi128EEENSA_ILi64EEESG_EEEfNS5_IJlSB_lEEEfSI_NS4_8TiledMMAINS4_8MMA_AtomIJNS4_4SM904GMMA29MMA_64x64x8_F32TF32TF32_SS_TNILNSM_7ScaleInE1ELSO_1EEEEEENS4_6LayoutINS5_IJNSA_ILi2EEESB_SB_EEENS5_IJSB_NSA_ILi0EEESU_EEEEENS5_IJNS4_10UnderscoreESX_SX_EEEEENS4_13SM90_TMA_LOADENS4_14ComposedLayoutINS4_7SwizzleILi3ELi4ELi3EEENS4_18smem_ptr_flag_bitsILi32EEENSR_INS5_IJNSA_ILi8EEENSA_ILi32EEEEEENS5_IJS17_SB_EEEEEEEvNS4_8identityES10_S1B_vS1C_EENS_8epilogue10collective6detail29Sm90TmaWarpSpecializedAdapterINS1F_15DefaultEpilogueIfSI_SI_NS1E_6thread17LinearCombinationIfLi1EffLNS1J_9ScaleType4KindE0ELNS_15FloatRoundStyleE2EfEENS1_15EpilogueDefaultEEEEEvvEEEEvNT_6ParamsE --------------------------
	.section	.text._ZN7cutlass13device_kernelINS_4gemm6kernel13GemmUniversalIN4cute5tupleIJiiiiEEENS1_10collective13CollectiveMmaINS1_34MainloopSm90TmaGmmaWarpSpecializedILi4ENS5_IJNS4_1CILi1EEESB_SB_EEENS1_35KernelTmaWarpSpecializedCooperativeEEENS5_IJNSA_ILi128EEENSA_ILi64EEESG_EEEfNS5_IJlSB_lEEEfSI_NS4_8TiledMMAINS4_8MMA_AtomIJNS4_4SM904GMMA29MMA_64x64x8_F32TF32TF32_SS_TNILNSM_7ScaleInE1ELSO_1EEEEEENS4_6LayoutINS5_IJNSA_ILi2EEESB_SB_EEENS5_IJSB_NSA_ILi0EEESU_EEEEENS5_IJNS4_10UnderscoreESX_SX_EEEEENS4_13SM90_TMA_LOADENS4_14ComposedLayoutINS4_7SwizzleILi3ELi4ELi3EEENS4_18smem_ptr_flag_bitsILi32EEENSR_INS5_IJNSA_ILi8EEENSA_ILi32EEEEEENS5_IJS17_SB_EEEEEEEvNS4_8identityES10_S1B_vS1C_EENS_8epilogue10collective6detail29Sm90TmaWarpSpecializedAdapterINS1F_15DefaultEpilogueIfSI_SI_NS1E_6thread17LinearCombinationIfLi1EffLNS1J_9ScaleType4KindE0ELNS_15FloatRoundStyleE2EfEENS1_15EpilogueDefaultEEEEEvvEEEEvNT_6ParamsE,"ax",@progbits
	.align	128
.text._ZN7cutlass13device_kernelINS_4gemm6kernel13GemmUniversalIN4cute5tupleIJiiiiEEENS1_10collective13CollectiveMmaINS1_34MainloopSm90TmaGmmaWarpSpecializedILi4ENS5_IJNS4_1CILi1EEESB_SB_EEENS1_35KernelTmaWarpSpecializedCooperativeEEENS5_IJNSA_ILi128EEENSA_ILi64EEESG_EEEfNS5_IJlSB_lEEEfSI_NS4_8TiledMMAINS4_8MMA_AtomIJNS4_4SM904GMMA29MMA_64x64x8_F32TF32TF32_SS_TNILNSM_7ScaleInE1ELSO_1EEEEEENS4_6LayoutINS5_IJNSA_ILi2EEESB_SB_EEENS5_IJSB_NSA_ILi0EEESU_EEEEENS5_IJNS4_10UnderscoreESX_SX_EEEEENS4_13SM90_TMA_LOADENS4_14ComposedLayoutINS4_7SwizzleILi3ELi4ELi3EEENS4_18smem_ptr_flag_bitsILi32EEENSR_INS5_IJNSA_ILi8EEENSA_ILi32EEEEEENS5_IJS17_SB_EEEEEEEvNS4_8identityES10_S1B_vS1C_EENS_8epilogue10collective6detail29Sm90TmaWarpSpecializedAdapterINS1F_15DefaultEpilogueIfSI_SI_NS1E_6thread17LinearCombinationIfLi1EffLNS1J_9ScaleType4KindE0ELNS_15FloatRoundStyleE2EfEENS1_15EpilogueDefaultEEEEEvvEEEEvNT_6ParamsE:
        .type           _ZN7cutlass13device_kernelINS_4gemm6kernel13GemmUniversalIN4cute5tupleIJiiiiEEENS1_10collective13CollectiveMmaINS1_34MainloopSm90TmaGmmaWarpSpecializedILi4ENS5_IJNS4_1CILi1EEESB_SB_EEENS1_35KernelTmaWarpSpecializedCooperativeEEENS5_IJNSA_ILi128EEENSA_ILi64EEESG_EEEfNS5_IJlSB_lEEEfSI_NS4_8TiledMMAINS4_8MMA_AtomIJNS4_4SM904GMMA29MMA_64x64x8_F32TF32TF32_SS_TNILNSM_7ScaleInE1ELSO_1EEEEEENS4_6LayoutINS5_IJNSA_ILi2EEESB_SB_EEENS5_IJSB_NSA_ILi0EEESU_EEEEENS5_IJNS4_10UnderscoreESX_SX_EEEEENS4_13SM90_TMA_LOADENS4_14ComposedLayoutINS4_7SwizzleILi3ELi4ELi3EEENS4_18smem_ptr_flag_bitsILi32EEENSR_INS5_IJNSA_ILi8EEENSA_ILi32EEEEEENS5_IJS17_SB_EEEEEEEvNS4_8identityES10_S1B_vS1C_EENS_8epilogue10collective6detail29Sm90TmaWarpSpecializedAdapterINS1F_15DefaultEpilogueIfSI_SI_NS1E_6thread17LinearCombinationIfLi1EffLNS1J_9ScaleType4KindE0ELNS_15FloatRoundStyleE2EfEENS1_15EpilogueDefaultEEEEEvvEEEEvNT_6ParamsE,@function
        .size           _ZN7cutlass13device_kernelINS_4gemm6kernel13GemmUniversalIN4cute5tupleIJiiiiEEENS1_10collective13CollectiveMmaINS1_34MainloopSm90TmaGmmaWarpSpecializedILi4ENS5_IJNS4_1CILi1EEESB_SB_EEENS1_35KernelTmaWarpSpecializedCooperativeEEENS5_IJNSA_ILi128EEENSA_ILi64EEESG_EEEfNS5_IJlSB_lEEEfSI_NS4_8TiledMMAINS4_8MMA_AtomIJNS4_4SM904GMMA29MMA_64x64x8_F32TF32TF32_SS_TNILNSM_7ScaleInE1ELSO_1EEEEEENS4_6LayoutINS5_IJNSA_ILi2EEESB_SB_EEENS5_IJSB_NSA_ILi0EEESU_EEEEENS5_IJNS4_10UnderscoreESX_SX_EEEEENS4_13SM90_TMA_LOADENS4_14ComposedLayoutINS4_7SwizzleILi3ELi4ELi3EEENS4_18smem_ptr_flag_bitsILi32EEENSR_INS5_IJNSA_ILi8EEENSA_ILi32EEEEEENS5_IJS17_SB_EEEEEEEvNS4_8identityES10_S1B_vS1C_EENS_8epilogue10collective6detail29Sm90TmaWarpSpecializedAdapterINS1F_15DefaultEpilogueIfSI_SI_NS1E_6thread17LinearCombinationIfLi1EffLNS1J_9ScaleType4KindE0ELNS_15FloatRoundStyleE2EfEENS1_15EpilogueDefaultEEEEEvvEEEEvNT_6ParamsE,(.L_x_130 - _ZN7cutlass13device_kernelINS_4gemm6kernel13GemmUniversalIN4cute5tupleIJiiiiEEENS1_10collective13CollectiveMmaINS1_34MainloopSm90TmaGmmaWarpSpecializedILi4ENS5_IJNS4_1CILi1EEESB_SB_EEENS1_35KernelTmaWarpSpecializedCooperativeEEENS5_IJNSA_ILi128EEENSA_ILi64EEESG_EEEfNS5_IJlSB_lEEEfSI_NS4_8TiledMMAINS4_8MMA_AtomIJNS4_4SM904GMMA29MMA_64x64x8_F32TF32TF32_SS_TNILNSM_7ScaleInE1ELSO_1EEEEEENS4_6LayoutINS5_IJNSA_ILi2EEESB_SB_EEENS5_IJSB_NSA_ILi0EEESU_EEEEENS5_IJNS4_10UnderscoreESX_SX_EEEEENS4_13SM90_TMA_LOADENS4_14ComposedLayoutINS4_7SwizzleILi3ELi4ELi3EEENS4_18smem_ptr_flag_bitsILi32EEENSR_INS5_IJNSA_ILi8EEENSA_ILi32EEEEEENS5_IJS17_SB_EEEEEEEvNS4_8identityES10_S1B_vS1C_EENS_8epilogue10collective6detail29Sm90TmaWarpSpecializedAdapterINS1F_15DefaultEpilogueIfSI_SI_NS1E_6thread17LinearCombinationIfLi1EffLNS1J_9ScaleType4KindE0ELNS_15FloatRoundStyleE2EfEENS1_15EpilogueDefaultEEEEEvvEEEEvNT_6ParamsE)
        .other          _ZN7cutlass13device_kernelINS_4gemm6kernel13GemmUniversalIN4cute5tupleIJiiiiEEENS1_10collective13CollectiveMmaINS1_34MainloopSm90TmaGmmaWarpSpecializedILi4ENS5_IJNS4_1CILi1EEESB_SB_EEENS1_35KernelTmaWarpSpecializedCooperativeEEENS5_IJNSA_ILi128EEENSA_ILi64EEESG_EEEfNS5_IJlSB_lEEEfSI_NS4_8TiledMMAINS4_8MMA_AtomIJNS4_4SM904GMMA29MMA_64x64x8_F32TF32TF32_SS_TNILNSM_7ScaleInE1ELSO_1EEEEEENS4_6LayoutINS5_IJNSA_ILi2EEESB_SB_EEENS5_IJSB_NSA_ILi0EEESU_EEEEENS5_IJNS4_10UnderscoreESX_SX_EEEEENS4_13SM90_TMA_LOADENS4_14ComposedLayoutINS4_7SwizzleILi3ELi4ELi3EEENS4_18smem_ptr_flag_bitsILi32EEENSR_INS5_IJNSA_ILi8EEENSA_ILi32EEEEEENS5_IJS17_SB_EEEEEEEvNS4_8identityES10_S1B_vS1C_EENS_8epilogue10collective6detail29Sm90TmaWarpSpecializedAdapterINS1F_15DefaultEpilogueIfSI_SI_NS1E_6thread17LinearCombinationIfLi1EffLNS1J_9ScaleType4KindE0ELNS_15FloatRoundStyleE2EfEENS1_15EpilogueDefaultEEEEEvvEEEEvNT_6ParamsE,@"STO_CUDA_ENTRY STV_DEFAULT"
_ZN7cutlass13device_kernelINS_4gemm6kernel13GemmUniversalIN4cute5tupleIJiiiiEEENS1_10collective13CollectiveMmaINS1_34MainloopSm90TmaGmmaWarpSpecializedILi4ENS5_IJNS4_1CILi1EEESB_SB_EEENS1_35KernelTmaWarpSpecializedCooperativeEEENS5_IJNSA_ILi128EEENSA_ILi64EEESG_EEEfNS5_IJlSB_lEEEfSI_NS4_8TiledMMAINS4_8MMA_AtomIJNS4_4SM904GMMA29MMA_64x64x8_F32TF32TF32_SS_TNILNSM_7ScaleInE1ELSO_1EEEEEENS4_6LayoutINS5_IJNSA_ILi2EEESB_SB_EEENS5_IJSB_NSA_ILi0EEESU_EEEEENS5_IJNS4_10UnderscoreESX_SX_EEEEENS4_13SM90_TMA_LOADENS4_14ComposedLayoutINS4_7SwizzleILi3ELi4ELi3EEENS4_18smem_ptr_flag_bitsILi32EEENSR_INS5_IJNSA_ILi8EEENSA_ILi32EEEEEENS5_IJS17_SB_EEEEEEEvNS4_8identityES10_S1B_vS1C_EENS_8epilogue10collective6detail29Sm90TmaWarpSpecializedAdapterINS1F_15DefaultEpilogueIfSI_SI_NS1E_6thread17LinearCombinationIfLi1EffLNS1J_9ScaleType4KindE0ELNS_15FloatRoundStyleE2EfEENS1_15EpilogueDefaultEEEEEvvEEEEvNT_6ParamsE:
[----:B------:R-:W0:Y:S01]  /*0000*/  LDC R1, c[0x0][0x28] ;  /* 0x00000a00ff017b82 */ /* 0x000e220000000800 */
[----:B------:R-:W1:Y:S01]  /*0010*/  S2R R4, SR_TID.X ;  /* 0x0000000000047919 */ /* 0x000e620000002100 */
[----:B------:R-:W-:Y:S01]  /*0020*/  ELECT P0, URZ, PT ;  /* 0x00000000003f782f */ /* 0x000fe20003800000 */
[----:B------:R-:W-:Y:S01]  /*0030*/  BSSY B0, `(.L_x_0) ;  /* 0x000000f000007945 */ /* 0x000fe20003800000 */
[--C-:B-1----:R-:W-:Y:S02]  /*0040*/  SHF.R.U32.HI R0, RZ, 0x5, R4.reuse ;  /* 0x00000005ff007819 */ /* 0x102fe40000011604 */
[----:B------:R-:W-:-:S03]  /*0050*/  SHF.R.U32.HI R14, RZ, 0x7, R4 ;  /* 0x00000007ff0e7819 */ /* 0x000fc60000011604 */
[----:B------:R-:W1:Y:S04]  /*0060*/  SHFL.IDX PT, R5, R0, RZ, 0x1f ;  /* 0x00001fff00057589 */ /* 0x000e6800000e0000 */
[----:B------:R2:W3:Y:S01]  /*0070*/  SHFL.IDX PT, R10, R14, RZ, 0x1f ;  /* 0x00001fff0e0a7589 */ /* 0x0004e200000e0000 */
[----:B-1----:R-:W-:-:S13]  /*0080*/  ISETP.NE.OR P0, PT, R5, RZ, !P0 ;  /* 0x000000ff0500720c */ /* 0x002fda0004705670 */
[----:B0-23--:R-:W-:Y:S05]  /*0090*/  @P0 BRA `(.L_x_1) ;  /* 0x0000000000200947 */ /* 0x00dfea0003800000 */
[----:B------:R-:W-:Y:S02]  /*00a0*/  ULDC.64 UR4, c[0x0][0x198] ;  /* 0x0000660000047ab9 */ /* 0x000fe40000000a00 */
[----:B------:R-:W-:Y:S02]  /*00b0*/  UIADD3 UR6, UP0, UR4, 0xf0, URZ ;  /* 0x000000f004067890 */ /* 0x000fe4000ff1e03f */
[----:B------:R-:W-:Y:S02]  /*00c0*/  UIADD3 UR4, UP1, UR4, 0x1f0, URZ ;  /* 0x000001f004047890 */ /* 0x000fe4000ff3e03f */
[----:B------:R-:W-:Y:S02]  /*00d0*/  UIADD3.X UR7, URZ, UR5, URZ, UP0, !UPT ;  /* 0x000000053f077290 */ /* 0x000fe400087fe43f */
[----:B------:R-:W-:-:S07]  /*00e0*/  UIADD3.X UR5, URZ, UR5, URZ, UP1, !UPT ;  /* 0x000000053f057290 */ /* 0x000fce0008ffe43f */
[----:B------:R0:W-:Y:S02]  /*00f0*/  UTMACCTL.PF [UR6] ;  /* 0x00000000060079b9 */ /* 0x0001e40008040000 */
[----:B------:R0:W-:Y:S02]  /*0100*/  UTMACCTL.PF [UR4] ;  /* 0x00000000040079b9 */ /* 0x0001e40008040000 */
[----:B0-----:R-:W-:Y:S01]  /*0110*/  NOP ;  /* 0x0000000000007918 */ /* 0x001fe20000000000 */
.L_x_1:
[----:B------:R-:W-:Y:S05]  /*0120*/  BSYNC B0 ;  /* 0x0000000000007941 */ /* 0x000fea0003800000 */
.L_x_0:
[----:B------:R-:W0:Y:S02]  /*0130*/  SHFL.IDX PT, R2, R0, RZ, 0x1f ;  /* 0x00001fff00027589 */ /* 0x000e2400000e0000 */
[----:B0-----:R-:W-:-:S13]  /*0140*/  ISETP.NE.AND P0, PT, R2, RZ, PT ;  /* 0x000000ff0200720c */ /* 0x001fda0003f05270 */
[----:B------:R-:W-:Y:S05]  /*0150*/  @P0 BRA `(.L_x_2) ;  /* 0x0000000000580947 */ /* 0x000fea0003800000 */
[----:B------:R-:W0:Y:S01]  /*0160*/  S2UR UR8, SR_CgaCtaId ;  /* 0x00000000000879c3 */ /* 0x000e220000008800 */
[----:B------:R-:W-:Y:S01]  /*0170*/  UMOV UR4, 0x400 ;  /* 0x0000040000047882 */ /* 0x000fe20000000000 */
[----:B------:R-:W-:Y:S01]  /*0180*/  UMOV UR5, 0x1 ;  /* 0x0000000100057882 */ /* 0x000fe20000000000 */
[----:B------:R-:W-:Y:S01]  /*0190*/  UMOV UR6, 0x100 ;  /* 0x0000010000067882 */ /* 0x000fe20000000000 */
[----:B------:R-:W-:Y:S01]  /*01a0*/  ELECT P0, URZ, PT ;  /* 0x00000000003f782f */ /* 0x000fe20003800000 */
[----:B------:R-:W-:-:S04]  /*01b0*/  UIADD3 UR6, -UR6, 0x100000, URZ ;  /* 0x0010000006067890 */ /* 0x000fc8000fffe13f */
[----:B------:R-:W-:Y:S02]  /*01c0*/  USHF.L.U32 UR7, UR6, 0xb, URZ ;  /* 0x0000000b06077899 */ /* 0x000fe4000800063f */
[----:B------:R-:W-:Y:S02]  /*01d0*/  USHF.L.U32 UR6, UR6, 0x1, URZ ;  /* 0x0000000106067899 */ /* 0x000fe4000800063f */
[----:B0-----:R-:W-:Y:S02]  /*01e0*/  ULEA UR8, UR8, UR4, 0x18 ;  /* 0x0000000408087291 */ /* 0x001fe4000f8ec03f */
[----:B------:R-:W-:-:S04]  /*01f0*/  UIADD3 UR4, -UR5, 0x100000, URZ ;  /* 0x0010000005047890 */ /* 0x000fc8000fffe13f */
[----:B------:R-:W-:Y:S02]  /*0200*/  USHF.L.U32 UR5, UR4, 0xb, URZ ;  /* 0x0000000b04057899 */ /* 0x000fe4000800063f */
[----:B------:R-:W-:Y:S01]  /*0210*/  USHF.L.U32 UR4, UR4, 0x1, URZ ;  /* 0x0000000104047899 */ /* 0x000fe2000800063f */
[----:B------:R-:W0:Y:S11]  /*0220*/  FENCE.VIEW.ASYNC.S ;  /* 0x00000000000073c6 */ /* 0x000e360000000000 */
[----:B0-----:R0:W1:Y:S01]  /*0230*/  SYNCS.EXCH.64 URZ, [UR8], UR4 ;  /* 0x00000004083f75b2 */ /* 0x0010620008000100 */
[----:B------:R0:W2:Y:S01]  /*0240*/  SYNCS.EXCH.64 URZ, [UR8+0x20], UR6 ;  /* 0x00002006083f75b2 */ /* 0x0000a20008000100 */
[----:B------:R0:W3:Y:S01]  /*0250*/  SYNCS.EXCH.64 URZ, [UR8+0x8], UR4 ;  /* 0x00000804083f75b2 */ /* 0x0000e20008000100 */
[----:B------:R0:W4:Y:S01]  /*0260*/  SYNCS.EXCH.64 URZ, [UR8+0x28], UR6 ;  /* 0x00002806083f75b2 */ /* 0x0001220008000100 */
[----:B------:R0:W0:Y:S01]  /*0270*/  SYNCS.EXCH.64 URZ, [UR8+0x10], UR4 ;  /* 0x00001004083f75b2 */ /* 0x0000220008000100 */
[----:B------:R0:W0:Y:S01]  /*0280*/  SYNCS.EXCH.64 URZ, [UR8+0x30], UR6 ;  /* 0x00003006083f75b2 */ /* 0x0000220008000100 */
[----:B------:R0:W0:Y:S01]  /*0290*/  SYNCS.EXCH.64 URZ, [UR8+0x18], UR4 ;  /* 0x00001804083f75b2 */ /* 0x0000220008000100 */
[----:B------:R0:W0:Y:S01]  /*02a0*/  SYNCS.EXCH.64 URZ, [UR8+0x38], UR6 ;  /* 0x00003806083f75b2 */ /* 0x0000220008000100 */
[----:B------:R-:W-:Y:S01]  /*02b0*/  NOP ;  /* 0x0000000000007918 */ /* 0x000fe20000000000 */
.L_x_2:
[----:B------:R-:W5:Y:S01]  /*02c0*/  SHFL.IDX PT, R0, R0, RZ, 0x1f ;  /* 0x00001fff00007589 */ /* 0x000f6200000e0000 */
[----:B------:R-:W-:Y:S01]  /*02d0*/  ELECT P0, URZ, PT ;  /* 0x00000000003f782f */ /* 0x000fe20003800000 */
[----:B------:R-:W1:Y:S01]  /*02e0*/  LDC R2, c[0x0][0x65c] ;  /* 0x00019700ff027b82 */ /* 0x000e620000000800 */
[----:B0-----:R-:W-:Y:S01]  /*02f0*/  UMOV UR4, 0x20 ;  /* 0x0000002000047882 */ /* 0x001fe20000000000 */
[----:B------:R-:W0:Y:S01]  /*0300*/  S2R R3, SR_CTAID.Y ;  /* 0x0000000000037919 */ /* 0x000e220000002600 */
[----:B------:R-:W-:Y:S01]  /*0310*/  NOP ;  /* 0x0000000000007918 */ /* 0x000fe20000000000 */
[----:B------:R-:W-:Y:S01]  /*0320*/  ISETP.NE.AND P2, PT, R10, RZ, PT ;  /* 0x000000ff0a00720c */ /* 0x000fe20003f45270 */
[----:B------:R-:W-:Y:S01]  /*0330*/  NOP ;  /* 0x0000000000007918 */ /* 0x000fe20000000000 */
[----:B------:R-:W2:Y:S01]  /*0340*/  S2R R6, SR_CTAID.X ;  /* 0x0000000000067919 */ /* 0x000ea20000002500 */
[----:B------:R-:W-:Y:S01]  /*0350*/  IMAD.MOV.U32 R7, RZ, RZ, RZ ;  /* 0x000000ffff077224 */ /* 0x000fe200078e00ff */
[----:B-----5:R-:W-:-:S02]  /*0360*/  ISETP.NE.OR P0, PT, R0, RZ, !P0 ;  /* 0x000000ff0000720c */ /* 0x020fc40004705670 */
[----:B-1----:R-:W-:-:S04]  /*0370*/  ISETP.NE.AND P3, PT, R2, 0x1, PT ;  /* 0x000000010200780c */ /* 0x002fc80003f65270 */
[----:B------:R-:W-:Y:S02]  /*0380*/  P2R R0, PR, RZ, 0x8 ;  /* 0x00000008ff007803 */ /* 0x000fe40000000000 */
[----:B------:R-:W-:-:S04]  /*0390*/  SHF.R.S32.HI R0, RZ, 0x1f, R5 ;  /* 0x0000001fff007819 */ /* 0x000fc80000011405 */
[----:B------:R-:W-:Y:S01]  /*03a0*/  LEA.HI R0, R0, R5, RZ, 0x2 ;  /* 0x0000000500007211 */ /* 0x000fe200078f10ff */
[----:B------:R-:W-:Y:S01]  /*03b0*/  VOTEU.ALL UP0, P0 ;  /* 0x00000000003f7886 */ /* 0x000fe20000000000 */
[----:B------:R-:W-:Y:S01]  /*03c0*/  VOTEU.ALL UP1, P0 ;  /* 0x00000000003f7886 */ /* 0x000fe20000020000 */
[----:B------:R-:W2:Y:S01]  /*03d0*/  @P3 LDC R17, c[0x0][0x10] ;  /* 0x00000400ff113b82 */ /* 0x000ea20000000800 */
[----:B------:R-:W-:Y:S01]  /*03e0*/  LOP3.LUT R0, R0, 0xfffffffc, RZ, 0xc0, !PT ;  /* 0xfffffffc00007812 */ /* 0x000fe200078ec0ff */
[----:B0-----:R-:W-:Y:S01]  /*03f0*/  @P3 IMAD.MOV.U32 R8, RZ, RZ, R3 ;  /* 0x000000ffff083224 */ /* 0x001fe200078e0003 */
[----:B------:R-:W-:Y:S01]  /*0400*/  @!UP0 UMOV UR6, 0x400 ;  /* 0x0000040000068882 */ /* 0x000fe20000000000 */
[----:B------:R-:W-:-:S04]  /*0410*/  @!UP0 UIADD3 UR4, -UR4, 0x100000, URZ ;  /* 0x0010000004048890 */ /* 0x000fc8000fffe13f */
[----:B------:R-:W-:Y:S02]  /*0420*/  @!UP0 USHF.L.U32 UR5, UR4, 0xb, URZ ;  /* 0x0000000b04058899 */ /* 0x000fe4000800063f */
[----:B------:R-:W-:Y:S01]  /*0430*/  @!UP0 USHF.L.U32 UR4, UR4, 0x1, URZ ;  /* 0x0000000104048899 */ /* 0x000fe2000800063f */
[----:B------:R-:W-:Y:S02]  /*0440*/  @P3 IMAD.MOV.U32 R9, RZ, RZ, RZ ;  /* 0x000000ffff093224 */ /* 0x000fe400078e00ff */
[----:B------:R-:W-:Y:S01]  /*0450*/  IMAD.IADD R0, R5, 0x1, -R0 ;  /* 0x0000000105007824 */ /* 0x000fe200078e0a00 */
[----:B------:R-:W0:Y:S01]  /*0460*/  @!UP0 S2UR UR7, SR_CgaCtaId ;  /* 0x00000000000789c3 */ /* 0x000e220000008800 */
[----:B------:R-:W-:-:S03]  /*0470*/  @P3 IMAD.MOV.U32 R5, RZ, RZ, RZ ;  /* 0x000000ffff053224 */ /* 0x000fc600078e00ff */
[----:B------:R-:W-:-:S04]  /*0480*/  ISETP.NE.AND P1, PT, R0, 0x3, PT ;  /* 0x000000030000780c */ /* 0x000fc80003f25270 */
[----:B------:R-:W1:Y:S01]  /*0490*/  @!P3 LDC R11, c[0x0][0xc] ;  /* 0x00000300ff0bbb82 */ /* 0x000e620000000800 */
[----:B--2---:R-:W-:-:S04]  /*04a0*/  @P3 IMAD.WIDE.U32 R16, R6, R17, R8 ;  /* 0x0000001106103225 */ /* 0x004fc800078e0008 */
[----:B------:R-:W-:Y:S01]  /*04b0*/  @P3 IMAD.IADD R17, R17, 0x1, R5 ;  /* 0x0000000111113824 */ /* 0x000fe200078e0205 */
[----:B------:R-:W-:Y:S01]  /*04c0*/  LOP3.LUT R5, R4, 0x7f, RZ, 0xc0, !PT ;  /* 0x0000007f04057812 */ /* 0x000fe200078ec0ff */
[----:B0-----:R-:W-:Y:S01]  /*04d0*/  @!UP0 ULEA UR8, UR7, UR6, 0x18 ;  /* 0x0000000607088291 */ /* 0x001fe2000f8ec03f */
[----:B------:R-:W-:Y:S02]  /*04e0*/  VOTEU.ALL UP0, P0 ;  /* 0x00000000003f7886 */ /* 0x000fe40000000000 */
[----:B------:R-:W-:Y:S01]  /*04f0*/  ULDC UR6, c[0x0][0xc] ;  /* 0x0000030000067ab9 */ /* 0x000fe20000000800 */
[----:B------:R-:W-:Y:S01]  /*0500*/  ISETP.EQ.OR P0, PT, R0, RZ, !P1 ;  /* 0x000000ff0000720c */ /* 0x000fe20004f02670 */
[----:B------:R-:W-:-:S03]  /*0510*/  ULDC UR7, c[0x0][0x10] ;  /* 0x0000040000077ab9 */ /* 0x000fc60000000800 */
[C---:B------:R-:W-:Y:S01]  /*0520*/  ISETP.EQ.AND P0, PT, R10.reuse, RZ, P0 ;  /* 0x000000ff0a00720c */ /* 0x040fe20000702270 */
[----:B------:R-:W-:Y:S02]  /*0530*/  VIADD R10, R10, 0xffffffff ;  /* 0xffffffff0a0a7836 */ /* 0x000fe40000000000 */
[----:B-1----:R-:W-:Y:S01]  /*0540*/  @!P3 IMAD.WIDE.U32 R8, R11, R3, R6 ;  /* 0x000000030b08b225 */ /* 0x002fe200078e0006 */
[----:B------:R-:W0:Y:S02]  /*0550*/  FENCE.VIEW.ASYNC.S ;  /* 0x00000000000073c6 */ /* 0x000e240000000000 */
[----:B0-----:R-:W3:Y:S01]  /*0560*/  @!UP0 SYNCS.EXCH.64 URZ, [UR8+0x50], UR4 ;  /* 0x00005004083f85b2 */ /* 0x001ee20008000100 */
[----:B------:R-:W-:Y:S02]  /*0570*/  SEL R18, RZ, 0x1, !P0 ;  /* 0x00000001ff127807 */ /* 0x000fe40004000000 */
[----:B------:R-:W-:Y:S01]  /*0580*/  ISETP.GE.U32.AND P1, PT, R10, 0x2, PT ;  /* 0x000000020a00780c */ /* 0x000fe20003f26070 */
[----:B------:R-:W-:-:S02]  /*0590*/  @!P3 IMAD.MOV.U32 R16, RZ, RZ, R8 ;  /* 0x000000ffff10b224 */ /* 0x000fc400078e0008 */
[----:B------:R-:W-:Y:S01]  /*05a0*/  @!P3 IMAD.MOV.U32 R17, RZ, RZ, R9 ;  /* 0x000000ffff11b224 */ /* 0x000fe200078e0009 */
[----:B------:R-:W-:Y:S01]  /*05b0*/  SEL R18, R18, 0x2, P1 ;  /* 0x0000000212127807 */ /* 0x000fe20000800000 */
[----:B------:R0:W3:Y:S01]  /*05c0*/  @!UP1 SYNCS.EXCH.64 URZ, [UR8+0x58], UR4 ;  /* 0x00005804083f95b2 */ /* 0x0000e20008000100 */
[----:B------:R-:W-:Y:S01]  /*05d0*/  NOP ;  /* 0x0000000000007918 */ /* 0x000fe20000000000 */
[----:B0-----:R-:W-:-:S03]  /*05e0*/  UIMAD.WIDE.U32 UR4, UR6, UR7, URZ ;  /* 0x00000007060472a5 */ /* 0x001fc6000f8e003f */
[----:B------:R-:W-:Y:S02]  /*05f0*/  ULDC UR6, c[0x0][0x14] ;  /* 0x0000050000067ab9 */ /* 0x000fe40000000800 */
[----:B------:R-:W-:Y:S02]  /*0600*/  UIMAD.WIDE.U32 UR38, UR4, UR6, URZ ;  /* 0x00000006042672a5 */ /* 0x000fe4000f8e003f */
[----:B------:R-:W-:-:S04]  /*0610*/  UIMAD UR41, UR5, UR6, URZ ;  /* 0x00000006052972a4 */ /* 0x000fc8000f8e023f */
[----:B------:R-:W-:Y:S01]  /*0620*/  UIADD3 UR41, UR39, UR41, URZ ;  /* 0x0000002927297290 */ /* 0x000fe2000fffe03f */
[----:B---34-:R-:W-:Y:S06]  /*0630*/  BAR.SYNC.DEFER_BLOCKING 0x0 ;  /* 0x0000000000007b1d */ /* 0x018fec0000010000 */
[----:B------:R-:W-:Y:S05]  /*0640*/  @!P2 BRA `(.L_x_3) ;  /* 0x0000003c0054a947 */ /* 0x000fea0003800000 */
[----:B------:R-:W-:-:S13]  /*0650*/  ISETP.GT.U32.AND P0, PT, R10, 0x1, PT ;  /* 0x000000010a00780c */ /* 0x000fda0003f04070 */
[----:B------:R-:W-:Y:S05]  /*0660*/  @P0 EXIT ;  /* 0x000000000000094d */ /* 0x000fea0003800000 */
[----:B------:R-:W-:Y:S01]  /*0670*/  ULDC.64 UR4, c[0x0][0x650] ;  /* 0x0001940000047ab9 */ /* 0x000fe20000000a00 */
[----:B------:R-:W-:Y:S01]  /*0680*/  PRMT R0, RZ, 0x7610, R0 ;  /* 0x00007610ff007816 */ /* 0x000fe20000000000 */
[----:B------:R-:W-:Y:S01]  /*0690*/  IMAD.MOV.U32 R69, RZ, RZ, -0x1 ;  /* 0xffffffffff457424 */ /* 0x000fe200078e00ff */
[----:B------:R-:W-:Y:S01]  /*06a0*/  ISETP.GE.U32.AND P0, PT, R16, UR4, PT ;  /* 0x0000000410007c0c */ /* 0x000fe2000bf06070 */
[----:B------:R-:W-:Y:S02]  /*06b0*/  IMAD.MOV.U32 R68, RZ, RZ, -0x1 ;  /* 0xffffffffff447424 */ /* 0x000fe400078e00ff */
[----:B------:R-:W-:Y:S01]  /*06c0*/  IMAD.MOV.U32 R67, RZ, RZ, -0x1 ;  /* 0xffffffffff437424 */ /* 0x000fe200078e00ff */
[----:B------:R-:W-:-:S13]  /*06d0*/  ISETP.GE.U32.AND.EX P0, PT, R17, UR5, PT, P0 ;  /* 0x0000000511007c0c */ /* 0x000fda000bf06100 */
[----:B------:R-:W-:Y:S05]  /*06e0*/  @P0 BRA `(.L_x_4) ;  /* 0x0000000400540947 */ /* 0x000fea0003800000 */
[----:B------:R-:W0:Y:S01]  /*06f0*/  LDC.64 R20, c[0x0][0x628] ;  /* 0x00018a00ff147b82 */ /* 0x000e220000000a00 */
[----:B------:R-:W-:Y:S02]  /*0700*/  IMAD.MOV.U32 R8, RZ, RZ, R16 ;  /* 0x000000ffff087224 */ /* 0x000fe400078e0010 */
[----:B------:R-:W-:-:S05]  /*0710*/  IMAD.MOV.U32 R9, RZ, RZ, R17 ;  /* 0x000000ffff097224 */ /* 0x000fca00078e0011 */
[----:B------:R-:W1:Y:S08]  /*0720*/  LDC R0, c[0x0][0x630] ;  /* 0x00018c00ff007b82 */ /* 0x000e700000000800 */
[----:B------:R-:W2:Y:S01]  /*0730*/  LDC.64 R22, c[0x0][0x620] ;  /* 0x00018800ff167b82 */ /* 0x000ea20000000a00 */
[----:B0-----:R-:W-:-:S04]  /*0740*/  ISETP.NE.U32.AND P0, PT, R20, RZ, PT ;  /* 0x000000ff1400720c */ /* 0x001fc80003f05070 */
[----:B------:R-:W-:-:S13]  /*0750*/  ISETP.NE.AND.EX P0, PT, R21, RZ, PT, P0 ;  /* 0x000000ff1500720c */ /* 0x000fda0003f05300 */
[----:B-12---:R-:W-:Y:S05]  /*0760*/  @!P0 BRA `(.L_x_5) ;  /* 0x0000000000288947 */ /* 0x006fea0003800000 */
[----:B------:R-:W0:Y:S02]  /*0770*/  LDC R13, c[0x0][0x634] ;  /* 0x00018d00ff0d7b82 */ /* 0x000e240000000800 */
[----:B0-----:R-:W-:-:S05]  /*0780*/  IADD3 R13, P0, R16, R13, RZ ;  /* 0x0000000d100d7210 */ /* 0x001fca0007f1e0ff */
[----:B------:R-:W-:-:S04]  /*0790*/  IMAD.X R15, RZ, RZ, R17, P0 ;  /* 0x000000ffff0f7224 */ /* 0x000fc800000e0611 */
[----:B------:R-:W-:-:S04]  /*07a0*/  IMAD.WIDE.U32 R8, R15, R20, RZ ;  /* 0x000000140f087225 */ /* 0x000fc800078e00ff */
[----:B------:R-:W-:-:S04]  /*07b0*/  IMAD.WIDE.U32 R10, P0, R13, R21, R8 ;  /* 0x000000150d0a7225 */ /* 0x000fc80007800008 */
[----:B------:R-:W-:-:S04]  /*07c0*/  IMAD.WIDE.U32 R8, R13, R20, RZ ;  /* 0x000000140d087225 */ /* 0x000fc800078e00ff */
[----:B------:R-:W-:Y:S01]  /*07d0*/  IMAD.X R13, RZ, RZ, RZ, P0 ;  /* 0x000000ffff0d7224 */ /* 0x000fe200000e06ff */
[----:B------:R-:W-:Y:S01]  /*07e0*/  IADD3 RZ, P0, R9, R10, RZ ;  /* 0x0000000a09ff7210 */ /* 0x000fe20007f1e0ff */
[----:B------:R-:W-:-:S04]  /*07f0*/  IMAD.MOV.U32 R12, RZ, RZ, R11 ;  /* 0x000000ffff0c7224 */ /* 0x000fc800078e000b */
[----:B------:R-:W-:-:S08]  /*0800*/  IMAD.WIDE.U32.X R8, R15, R21, R12, P0 ;  /* 0x000000150f087225 */ /* 0x000fd000000e040c */
.L_x_5:
[-CC-:B------:R-:W-:Y:S01]  /*0810*/  SHF.R.U64 R67, R8, R0.reuse, R9.reuse ;  /* 0x0000000008437219 */ /* 0x180fe20000001209 */
[----:B------:R-:W0:Y:S01]  /*0820*/  LDC R12, c[0x0][0x618] ;  /* 0x00018600ff0c7b82 */ /* 0x000e220000000800 */
[----:B------:R-:W-:Y:S01]  /*0830*/  SHF.R.U32.HI R7, RZ, R0, R9 ;  /* 0x00000000ff077219 */ /* 0x000fe20000011609 */
[----:B------:R-:W-:Y:S01]  /*0840*/  ULDC UR4, c[0x0][0x150] ;  /* 0x0000540000047ab9 */ /* 0x000fe20000000800 */
[----:B------:R-:W-:Y:S02]  /*0850*/  IADD3 R11, P0, RZ, -R67, RZ ;  /* 0x80000043ff0b7210 */ /* 0x000fe40007f1e0ff */
[----:B------:R-:W-:-:S03]  /*0860*/  I2FP.F32.U32 R0, R6 ;  /* 0x0000000600007245 */ /* 0x000fc60000201000 */
[----:B------:R-:W1:Y:S01]  /*0870*/  LDC.64 R30, c[0x0][0x640] ;  /* 0x00019000ff1e7b82 */ /* 0x000e620000000a00 */
[----:B------:R-:W-:Y:S02]  /*0880*/  IMAD.X R13, RZ, RZ, ~R7, P0 ;  /* 0x000000ffff0d7224 */ /* 0x000fe400000e0e07 */
[----:B------:R-:W-:Y:S01]  /*0890*/  FMUL R0, R0, UR4 ;  /* 0x0000000400007c20 */ /* 0x000fe20008400000 */
[----:B------:R-:W-:Y:S01]  /*08a0*/  IMAD.WIDE.U32 R8, R11, R22, R16 ;  /* 0x000000160b087225 */ /* 0x000fe200078e0010 */
[----:B------:R-:W-:-:S03]  /*08b0*/  ULDC UR4, c[0x0][0x154] ;  /* 0x0000550000047ab9 */ /* 0x000fc60000000800 */
[----:B------:R-:W-:Y:S01]  /*08c0*/  IMAD R10, R13, R22, RZ ;  /* 0x000000160d0a7224 */ /* 0x000fe200078e02ff */
[----:B------:R-:W2:Y:S01]  /*08d0*/  LDC R7, c[0x0][0x144] ;  /* 0x00005100ff077b82 */ /* 0x000ea20000000800 */
[----:B------:R-:W3:Y:S02]  /*08e0*/  F2I.U32.TRUNC.NTZ R0, R0 ;  /* 0x0000000000007305 */ /* 0x000ee4000020f000 */
[----:B------:R-:W-:-:S04]  /*08f0*/  IMAD R11, R11, R23, R10 ;  /* 0x000000170b0b7224 */ /* 0x000fc800078e020a */
[----:B------:R-:W-:Y:S01]  /*0900*/  IMAD.IADD R9, R9, 0x1, R11 ;  /* 0x0000000109097824 */ /* 0x000fe200078e020b */
[----:B------:R-:W4:Y:S01]  /*0910*/  LDC R24, c[0x0][0x608] ;  /* 0x00018200ff187b82 */ /* 0x000f220000000800 */
[----:B------:R-:W-:-:S03]  /*0920*/  IMAD.MOV.U32 R11, RZ, RZ, -0x1 ;  /* 0xffffffffff0b7424 */ /* 0x000fc600078e00ff */
[-CC-:B0-----:R-:W-:Y:S02]  /*0930*/  SHF.R.U64 R22, R8, R12.reuse, R9.reuse ;  /* 0x0000000c08167219 */ /* 0x181fe40000001209 */
[----:B------:R-:W-:Y:S02]  /*0940*/  I2FP.F32.U32 R8, R3 ;  /* 0x0000000300087245 */ /* 0x000fe40000201000 */
[----:B------:R-:W0:Y:S01]  /*0950*/  LDC R28, c[0x0][0x658] ;  /* 0x00019600ff1c7b82 */ /* 0x000e220000000800 */
[----:B-1----:R-:W-:Y:S01]  /*0960*/  ISETP.NE.U32.AND P0, PT, R30, RZ, PT ;  /* 0x000000ff1e00720c */ /* 0x002fe20003f05070 */
[----:B---3--:R-:W-:Y:S02]  /*0970*/  IMAD.MOV R10, RZ, RZ, -R0 ;  /* 0x000000ffff0a7224 */ /* 0x008fe400078e0a00 */
[----:B------:R-:W-:Y:S01]  /*0980*/  FMUL R8, R8, UR4 ;  /* 0x0000000408087c20 */ /* 0x000fe20008400000 */
[----:B------:R-:W-:Y:S02]  /*0990*/  SHF.R.U32.HI R9, RZ, R12, R9 ;  /* 0x0000000cff097219 */ /* 0x000fe40000011609 */
[----:B------:R-:W-:Y:S01]  /*09a0*/  ISETP.NE.AND.EX P0, PT, R31, RZ, PT, P0 ;  /* 0x000000ff1f00720c */ /* 0x000fe20003f05300 */
[----:B------:R1:W3:Y:S01]  /*09b0*/  F2I.U32.TRUNC.NTZ R15, R8 ;  /* 0x00000008000f7305 */ /* 0x0002e2000020f000 */
[----:B------:R-:W1:Y:S01]  /*09c0*/  LDC R20, c[0x0][0x148] ;  /* 0x00005200ff147b82 */ /* 0x000e620000000800 */
[----:B--2---:R-:W-:-:S07]  /*09d0*/  IMAD R0, R7, R10, R6 ;  /* 0x0000000a07007224 */ /* 0x004fce00078e0206 */
[----:B------:R-:W2:Y:S01]  /*09e0*/  LDC R26, c[0x0][0x600] ;  /* 0x00018000ff1a7b82 */ /* 0x000ea20000000800 */
[-CC-:B----4-:R-:W-:Y:S02]  /*09f0*/  SHF.R.U64 R32, R22, R24.reuse, R9.reuse ;  /* 0x0000001816207219 */ /* 0x190fe40000001209 */
[----:B------:R-:W-:Y:S01]  /*0a00*/  SHF.R.U32.HI R7, RZ, R24, R9 ;  /* 0x00000018ff077219 */ /* 0x000fe20000011609 */
[----:B------:R-:W-:-:S04]  /*0a10*/  IMAD.MOV.U32 R9, RZ, RZ, 0x1 ;  /* 0x00000001ff097424 */ /* 0x000fc800078e00ff */
[----:B------:R-:W4:Y:S01]  /*0a20*/  LDC R21, c[0x0][0x648] ;  /* 0x00019200ff157b82 */ /* 0x000f220000000800 */
[-C--:B0-----:R-:W-:Y:S02]  /*0a30*/  SHF.L.U32 R6, R11, R28.reuse, RZ ;  /* 0x0000001c0b067219 */ /* 0x081fe400000006ff */
[--C-:B------:R-:W-:Y:S02]  /*0a40*/  SHF.R.U64 R24, R32, R28, R7.reuse ;  /* 0x0000001c20187219 */ /* 0x100fe40000001207 */
[----:B------:R-:W-:Y:S02]  /*0a50*/  LOP3.LUT R13, RZ, R6, RZ, 0x33, !PT ;  /* 0x00000006ff0d7212 */ /* 0x000fe400078e33ff */
[-C--:B------:R-:W-:Y:S01]  /*0a60*/  SHF.R.U32.HI R7, RZ, R28.reuse, R7 ;  /* 0x0000001cff077219 */ /* 0x080fe20000011607 */
[----:B------:R-:W0:Y:S01]  /*0a70*/  LDC R23, c[0x0][0x638] ;  /* 0x00018e00ff177b82 */ /* 0x000e220000000800 */
[----:B------:R-:W-:Y:S01]  /*0a80*/  SHF.L.U32 R12, R9, R28, RZ ;  /* 0x0000001c090c7219 */ /* 0x000fe200000006ff */
[----:B------:R-:W-:-:S06]  /*0a90*/  IMAD.MOV.U32 R6, RZ, RZ, R24 ;  /* 0x000000ffff067224 */ /* 0x000fcc00078e0018 */
[----:B------:R-:W0:Y:S01]  /*0aa0*/  LDC R69, c[0x0][0x610] ;  /* 0x00018400ff457b82 */ /* 0x000e220000000800 */
[----:B-1-3--:R-:W-:Y:S05]  /*0ab0*/  @!P0 BRA `(.L_x_6) ;  /* 0x0000000000288947 */ /* 0x00afea0003800000 */
[----:B------:R-:W1:Y:S02]  /*0ac0*/  LDC R11, c[0x0][0x64c] ;  /* 0x00019300ff0b7b82 */ /* 0x000e640000000800 */
[----:B-1----:R-:W-:-:S05]  /*0ad0*/  IADD3 R11, P0, R24, R11, RZ ;  /* 0x0000000b180b7210 */ /* 0x002fca0007f1e0ff */
        /* <DEDUP_REMOVED lines=8> */
.L_x_6:
[----:B----4-:R-:W-:Y:S01]  /*0b60*/  SHF.R.U64 R6, R6, R21, R7 ;  /* 0x0000001506067219 */ /* 0x010fe20000001207 */
[----:B--2---:R-:W-:Y:S01]  /*0b70*/  VIADD R7, R26, 0xffffffff ;  /* 0xffffffff1a077836 */ /* 0x004fe20000000000 */
[----:B------:R-:W-:Y:S01]  /*0b80*/  LOP3.LUT R13, R32, R13, RZ, 0xc0, !PT ;  /* 0x0000000d200d7212 */ /* 0x000fe200078ec0ff */
[----:B------:R-:W-:Y:S02]  /*0b90*/  IMAD.MOV R15, RZ, RZ, -R15 ;  /* 0x000000ffff0f7224 */ /* 0x000fe400078e0a0f */
[----:B------:R-:W-:Y:S02]  /*0ba0*/  IMAD.MOV R8, RZ, RZ, -R6 ;  /* 0x000000ffff087224 */ /* 0x000fe400078e0a06 */
[----:B------:R-:W-:Y:S01]  /*0bb0*/  IMAD R13, R12, R6, R13 ;  /* 0x000000060c0d7224 */ /* 0x000fe200078e020d */
[----:B------:R-:W-:Y:S01]  /*0bc0*/  LOP3.LUT R6, R22, R7, RZ, 0xc0, !PT ;  /* 0x0000000716067212 */ /* 0x000fe200078ec0ff */
[----:B------:R-:W-:Y:S02]  /*0bd0*/  @P3 IMAD R0, R20, R15, R3 ;  /* 0x0000000f14003224 */ /* 0x000fe400078e0203 */
[----:B0-----:R-:W-:-:S02]  /*0be0*/  IMAD R3, R8, R23, R24 ;  /* 0x0000001708037224 */ /* 0x001fc400078e0218 */
[----:B------:R-:W-:Y:S02]  /*0bf0*/  IMAD R69, R13, R69, R0 ;  /* 0x000000450d457224 */ /* 0x000fe400078e0200 */
[----:B------:R-:W-:Y:S02]  /*0c00*/  IMAD R6, R3, R26, R6 ;  /* 0x0000001a03067224 */ /* 0x000fe400078e0206 */
[----:B------:R-:W-:-:S03]  /*0c10*/  IMAD.MOV.U32 R0, RZ, RZ, 0x1 ;  /* 0x00000001ff007424 */ /* 0x000fc600078e00ff */
[----:B------:R-:W-:Y:S02]  /*0c20*/  SEL R68, R6, R69, !P3 ;  /* 0x0000004506447207 */ /* 0x000fe40005800000 */
[----:B------:R-:W-:-:S07]  /*0c30*/  SEL R69, R69, R6, !P3 ;  /* 0x0000000645457207 */ /* 0x000fce0005800000 */
.L_x_4:
[----:B------:R-:W-:-:S08]  /*0c40*/  NOP ;  /* 0x0000000000007918 */ /* 0x000fd00000000000 */
[----:B------:R-:W0:Y:S02]  /*0c50*/  USETMAXREG.TRY_ALLOC.CTAPOOL UP0, 0xe8 ;  /* 0x000000e8000079c8 */ /* 0x000e240008000600 */
[----:B0-----:R-:W-:-:S13]  /*0c60*/  PLOP3.LUT P0, PT, PT, PT, UP0, 0x80, 0x0 ;  /* 0x000000000000781c */ /* 0x001fda0003f0f008 */
[----:B------:R-:W-:Y:S05]  /*0c70*/  @!P0 BRA `(.L_x_4) ;  /* 0xfffffffc00f08947 */ /* 0x000fea000383ffff */
[----:B------:R-:W-:Y:S01]  /*0c80*/  ULDC.64 UR4, c[0x0][0x598] ;  /* 0x0001660000047ab9 */ /* 0x000fe20000000a00 */
[----:B------:R-:W-:Y:S01]  /*0c90*/  ULDC.64 UR36, c[0x0][0x208] ;  /* 0x0000820000247ab9 */ /* 0x000fe20000000a00 */
[----:B------:R-:W-:-:S04]  /*0ca0*/  ISETP.NE.U32.AND P0, PT, RZ, UR4, PT ;  /* 0x00000004ff007c0c */ /* 0x000fc8000bf05070 */
[----:B------:R-:W-:-:S13]  /*0cb0*/  ISETP.NE.AND.EX P0, PT, RZ, UR5, PT, P0 ;  /* 0x00000005ff007c0c */ /* 0x000fda000bf05300 */
[----:B------:R-:W-:Y:S05]  /*0cc0*/  @!P0 BRA `(.L_x_7) ;  /* 0x00000000001c8947 */ /* 0x000fea0003800000 */
[----:B------:R-:W0:Y:S02]  /*0cd0*/  LDC.64 R6, c[0x0][0x598] ;  /* 0x00016600ff067b82 */ /* 0x000e240000000a00 */
[----:B0-----:R-:W2:Y:S02]  /*0ce0*/  LDG.E.64 R6, desc[UR36][R6.64] ;  /* 0x0000002406067981 */ /* 0x001ea4000c1e1b00 */
[----:B--2---:R-:W-:-:S04]  /*0cf0*/  ISETP.NE.U32.AND P0, PT, R6, RZ, PT ;  /* 0x000000ff0600720c */ /* 0x004fc80003f05070 */
[----:B------:R-:W-:-:S13]  /*0d00*/  ISETP.NE.AND.EX P0, PT, R7, RZ, PT, P0 ;  /* 0x000000ff0700720c */ /* 0x000fda0003f05300 */
[----:B------:R-:W-:Y:S05]  /*0d10*/  @!P0 BRA `(.L_x_7) ;  /* 0x0000000000088947 */ /* 0x000fea0003800000 */
[----:B------:R0:W5:Y:S01]  /*0d20*/  LD.E R19, desc[UR36][R6.64] ;  /* 0x0000002406137980 */ /* 0x000162000c101900 */
[----:B------:R-:W-:Y:S05]  /*0d30*/  BRA `(.L_x_8) ;  /* 0x0000000000247947 */ /* 0x000fea0003800000 */
.L_x_7:
[----:B------:R-:W-:Y:S02]  /*0d40*/  ULDC.64 UR4, c[0x0][0x588] ;  /* 0x0001620000047ab9 */ /* 0x000fe40000000a00 */
[----:B------:R-:W-:-:S04]  /*0d50*/  ISETP.NE.U32.AND P0, PT, RZ, UR4, PT ;  /* 0x00000004ff007c0c */ /* 0x000fc8000bf05070 */
[----:B------:R-:W-:-:S13]  /*0d60*/  ISETP.NE.AND.EX P0, PT, RZ, UR5, PT, P0 ;  /* 0x00000005ff007c0c */ /* 0x000fda000bf05300 */
[----:B------:R-:W-:Y:S05]  /*0d70*/  @!P0 BRA `(.L_x_9) ;  /* 0x00000000000c8947 */ /* 0x000fea0003800000 */
[----:B------:R-:W0:Y:S02]  /*0d80*/  LDC.64 R6, c[0x0][0x588] ;  /* 0x00016200ff067b82 */ /* 0x000e240000000a00 */
[----:B0-----:R1:W5:Y:S01]  /*0d90*/  LDG.E R19, desc[UR36][R6.64] ;  /* 0x0000002406137981 */ /* 0x001362000c1e1900 */
[----:B------:R-:W-:Y:S05]  /*0da0*/  BRA `(.L_x_8) ;  /* 0x0000000000087947 */ /* 0x000fea0003800000 */
.L_x_9:
[----:B------:R-:W-:Y:S02]  /*0db0*/  ULDC UR4, c[0x0][0x580] ;  /* 0x0001600000047ab9 */ /* 0x000fe40000000800 */
[----:B------:R-:W-:-:S07]  /*0dc0*/  IMAD.U32 R19, RZ, RZ, UR4 ;  /* 0x00000004ff137e24 */ /* 0x000fce000f8e00ff */
.L_x_8:
[----:B------:R-:W-:Y:S02]  /*0dd0*/  ULDC.64 UR4, c[0x0][0x5a0] ;  /* 0x0001680000047ab9 */ /* 0x000fe40000000a00 */
[----:B------:R-:W-:-:S04]  /*0de0*/  ISETP.NE.U32.AND P0, PT, RZ, UR4, PT ;  /* 0x00000004ff007c0c */ /* 0x000fc8000bf05070 */
[----:B------:R-:W-:-:S13]  /*0df0*/  ISETP.NE.AND.EX P0, PT, RZ, UR5, PT, P0 ;  /* 0x00000005ff007c0c */ /* 0x000fda000bf05300 */
[----:B------:R-:W-:Y:S05]  /*0e00*/  @!P0 BRA `(.L_x_10) ;  /* 0x00000000001c8947 */ /* 0x000fea0003800000 */
[----:B01----:R-:W0:Y:S02]  /*0e10*/  LDC.64 R6, c[0x0][0x5a0] ;  /* 0x00016800ff067b82 */ /* 0x003e240000000a00 */
[----:B0-----:R-:W2:Y:S02]  /*0e20*/  LDG.E.64 R6, desc[UR36][R6.64] ;  /* 0x0000002406067981 */ /* 0x001ea4000c1e1b00 */
[----:B--2---:R-:W-:-:S04]  /*0e30*/  ISETP.NE.U32.AND P0, PT, R6, RZ, PT ;  /* 0x000000ff0600720c */ /* 0x004fc80003f05070 */
[----:B------:R-:W-:-:S13]  /*0e40*/  ISETP.NE.AND.EX P0, PT, R7, RZ, PT, P0 ;  /* 0x000000ff0700720c */ /* 0x000fda0003f05300 */
[----:B------:R-:W-:Y:S05]  /*0e50*/  @!P0 BRA `(.L_x_10) ;  /* 0x0000000000088947 */ /* 0x000fea0003800000 */
[----:B------:R0:W5:Y:S01]  /*0e60*/  LD.E R56, desc[UR36][R6.64] ;  /* 0x0000002406387980 */ /* 0x000162000c101900 */
[----:B------:R-:W-:Y:S05]  /*0e70*/  BRA `(.L_x_11) ;  /* 0x0000000000247947 */ /* 0x000fea0003800000 */
.L_x_10:
[----:B------:R-:W-:Y:S02]  /*0e80*/  ULDC.64 UR4, c[0x0][0x590] ;  /* 0x0001640000047ab9 */ /* 0x000fe40000000a00 */
[----:B------:R-:W-:-:S04]  /*0e90*/  ISETP.NE.U32.AND P0, PT, RZ, UR4, PT ;  /* 0x00000004ff007c0c */ /* 0x000fc8000bf05070 */
[----:B------:R-:W-:-:S13]  /*0ea0*/  ISETP.NE.AND.EX P0, PT, RZ, UR5, PT, P0 ;  /* 0x00000005ff007c0c */ /* 0x000fda000bf05300 */
[----:B------:R-:W-:Y:S05]  /*0eb0*/  @!P0 BRA `(.L_x_12) ;  /* 0x00000000000c8947 */ /* 0x000fea0003800000 */
[----:B------:R-:W2:Y:S02]  /*0ec0*/  LDC.64 R56, c[0x0][0x590] ;  /* 0x00016400ff387b82 */ /* 0x000ea40000000a00 */
[----:B--2---:R2:W5:Y:S01]  /*0ed0*/  LDG.E R56, desc[UR36][R56.64] ;  /* 0x0000002438387981 */ /* 0x004562000c1e1900 */
[----:B------:R-:W-:Y:S05]  /*0ee0*/  BRA `(.L_x_11) ;  /* 0x0000000000087947 */ /* 0x000fea0003800000 */
.L_x_12:
[----:B------:R-:W-:Y:S02]  /*0ef0*/  ULDC UR4, c[0x0][0x584] ;  /* 0x0001610000047ab9 */ /* 0x000fe40000000800 */
[----:B------:R-:W-:-:S07]  /*0f00*/  IMAD.U32 R56, RZ, RZ, UR4 ;  /* 0x00000004ff387e24 */ /* 0x000fce000f8e00ff */
.L_x_11:
[----:B------:R-:W-:-:S13]  /*0f10*/  LOP3.LUT P0, RZ, R0, 0xff, RZ, 0xc0, !PT ;  /* 0x000000ff00ff7812 */ /* 0x000fda000780c0ff */
[----:B------:R-:W-:Y:S05]  /*0f20*/  @!P0 EXIT ;  /* 0x000000000000894d */ /* 0x000fea0003800000 */
[----:B------:R-:W3:Y:S01]  /*0f30*/  LDC R59, c[0x0][0x658] ;  /* 0x00019600ff3b7b82 */ /* 0x000ee20000000800 */
[----:B------:R-:W-:Y:S01]  /*0f40*/  ULDC.64 UR6, c[0x0][0x288] ;  /* 0x0000a20000067ab9 */ /* 0x000fe20000000a00 */
[----:B------:R-:W-:Y:S01]  /*0f50*/  LOP3.LUT R14, R14, 0x1, RZ, 0xc0, !PT ;  /* 0x000000010e0e7812 */ /* 0x000fe200078ec0ff */
[----:B------:R-:W-:Y:S01]  /*0f60*/  UIADD3 UR4, UR7, 0x3f, URZ ;  /* 0x0000003f07047890 */ /* 0x000fe2000fffe03f */
[----:B------:R-:W-:Y:S01]  /*0f70*/  SHF.R.U32.HI R0, RZ, 0x2, R4 ;  /* 0x00000002ff007819 */ /* 0x000fe20000011604 */
[----:B------:R-:W-:Y:S01]  /*0f80*/  IMAD.U32 R3, RZ, RZ, UR6 ;  /* 0x00000006ff037e24 */ /* 0x000fe2000f8e00ff */
[----:B------:R-:W-:Y:S01]  /*0f90*/  SHF.R.U32.HI R5, RZ, 0x1, R5 ;  /* 0x00000001ff057819 */ /* 0x000fe20000011605 */
[----:B------:R-:W-:Y:S01]  /*0fa0*/  USHF.R.S32.HI UR5, URZ, 0x1f, UR4 ;  /* 0x0000001f3f057899 */ /* 0x000fe20008011404 */
[----:B01----:R-:W0:Y:S01]  /*0fb0*/  LDC.64 R6, c[0x0][0x5c8] ;  /* 0x00017200ff067b82 */ /* 0x003e220000000a00 */
[----:B------:R-:W-:Y:S01]  /*0fc0*/  LOP3.LUT R60, R4, 0x3, RZ, 0xc0, !PT ;  /* 0x00000003043c7812 */ /* 0x000fe200078ec0ff */
[----:B------:R-:W-:Y:S01]  /*0fd0*/  IMAD.SHL.U32 R9, R14, 0x40, RZ ;  /* 0x000000400e097824 */ /* 0x000fe200078e00ff */
[----:B------:R-:W-:Y:S01]  /*0fe0*/  LOP3.LUT R0, R0, 0x7, RZ, 0xc0, !PT ;  /* 0x0000000700007812 */ /* 0x000fe200078ec0ff */
[----:B------:R-:W-:Y:S01]  /*0ff0*/  ULEA.HI UR5, UR5, UR4, URZ, 0x6 ;  /* 0x0000000405057291 */ /* 0x000fe2000f8f303f */
[----:B------:R-:W-:Y:S01]  /*1000*/  LOP3.LUT R5, R5, 0x30, RZ, 0xc0, !PT ;  /* 0x0000003005057812 */ /* 0x000fe200078ec0ff */
[----:B------:R-:W-:Y:S01]  /*1010*/  IMAD R60, R60, -0x2, R3 ;  /* 0xfffffffe3c3c7824 */ /* 0x000fe200078e0203 */
[--C-:B------:R-:W-:Y:S01]  /*1020*/  LOP3.LUT R22, R9, 0x40, R0.reuse, 0xe2, !PT ;  /* 0x0000004009167812 */ /* 0x100fe200078ee200 */
[----:B------:R-:W1:Y:S01]  /*1030*/  LDC R63, c[0x0][0x600] ;  /* 0x00018000ff3f7b82 */ /* 0x000e620000000800 */
[----:B------:R-:W-:Y:S01]  /*1040*/  IADD3 R3, RZ, -R5, -R0 ;  /* 0x80000005ff037210 */ /* 0x000fe20007ffe800 */
[----:B------:R-:W-:Y:S01]  /*1050*/  IMAD.MOV.U32 R0, RZ, RZ, -0x1 ;  /* 0xffffffffff007424 */ /* 0x000fe200078e00ff */
[----:B------:R-:W-:Y:S01]  /*1060*/  USHF.R.S32.HI UR43, URZ, 0x6, UR5 ;  /* 0x000000063f2b7899 */ /* 0x000fe20008011405 */
[----:B------:R-:W-:Y:S01]  /*1070*/  IMAD.MOV.U32 R8, RZ, RZ, 0x1 ;  /* 0x00000001ff087424 */ /* 0x000fe200078e00ff */
[----:B------:R-:W-:Y:S01]  /*1080*/  LOP3.LUT R62, R4, 0x80, RZ, 0xc0, !PT ;  /* 0x00000080043e7812 */ /* 0x000fe200078ec0ff */
[----:B------:R-:W-:Y:S01]  /*1090*/  IMAD R3, R14, -0x40, R3 ;  /* 0xffffffc00e037824 */ /* 0x000fe200078e0203 */
[----:B------:R-:W-:Y:S01]  /*10a0*/  UISETP.LT.AND UP0, UPT, UR43, 0x1, UPT ;  /* 0x000000012b00788c */ /* 0x000fe2000bf01270 */
[----:B---3--:R-:W-:Y:S01]  /*10b0*/  SHF.L.U32 R0, R0, R59, RZ ;  /* 0x0000003b00007219 */ /* 0x008fe200000006ff */
[----:B------:R-:W-:Y:S01]  /*10c0*/  ULDC UR4, c[0x0][0x284] ;  /* 0x0000a10000047ab9 */ /* 0x000fe20000000800 */
[----:B------:R-:W-:Y:S01]  /*10d0*/  LOP3.LUT R22, R22, R5, RZ, 0xfc, !PT ;  /* 0x0000000516167212 */ /* 0x000fe200078efcff */
[----:B------:R-:W-:Y:S01]  /*10e0*/  USEL UR44, UR43, 0x1, UP0 ;  /* 0x000000012b2c7887 */ /* 0x000fe20008000000 */
[----:B------:R-:W-:Y:S01]  /*10f0*/  SHF.L.U32 R59, R8, R59, RZ ;  /* 0x0000003b083b7219 */ /* 0x000fe200000006ff */
[----:B------:R-:W-:Y:S01]  /*1100*/  IMAD.SHL.U32 R61, R4, 0x2, RZ ;  /* 0x00000002043d7824 */ /* 0x000fe200078e00ff */
[----:B------:R-:W-:Y:S01]  /*1110*/  LOP3.LUT R66, R18, 0x1, RZ, 0xfc, !PT ;  /* 0x0000000112427812 */ /* 0x000fe200078efcff */
[----:B------:R-:W-:Y:S01]  /*1120*/  VIADD R65, R3, UR4 ;  /* 0x0000000403417c36 */ /* 0x000fe20008000000 */
[C---:B0-----:R-:W-:Y:S01]  /*1130*/  SHF.L.U64.HI R58, R6.reuse, 0x3, R7 ;  /* 0x00000003063a7819 */ /* 0x041fe20000010207 */
[----:B--2---:R-:W-:Y:S01]  /*1140*/  IMAD.SHL.U32 R57, R6, 0x8, RZ ;  /* 0x0000000806397824 */ /* 0x004fe200078e00ff */
[----:B------:R-:W-:Y:S01]  /*1150*/  SHF.R.U32.HI R62, RZ, 0x7, R62 ;  /* 0x00000007ff3e7819 */ /* 0x000fe2000001163e */
[----:B------:R-:W-:Y:S01]  /*1160*/  IMAD.MOV.U32 R23, RZ, RZ, RZ ;  /* 0x000000ffff177224 */ /* 0x000fe200078e00ff */
[----:B------:R-:W-:Y:S01]  /*1170*/  LOP3.LUT R64, RZ, R0, RZ, 0x33, !PT ;  /* 0x00000000ff407212 */ /* 0x000fe200078e33ff */
[----:B------:R-:W-:Y:S01]  /*1180*/  UIADD3 UR44, UR43, -UR44, URZ ;  /* 0x8000002c2b2c7290 */ /* 0x000fe2000fffe03f */
[----:B------:R-:W-:Y:S01]  /*1190*/  UMOV UR40, URZ ;  /* 0x0000003f00287c82 */ /* 0x000fe20008000000 */
[----:B-1----:R-:W-:Y:S01]  /*11a0*/  VIADD R63, R63, 0xffffffff ;  /* 0xffffffff3f3f7836 */ /* 0x002fe20000000000 */
[----:B------:R-:W-:-:S09]  /*11b0*/  UMOV UR42, URZ ;  /* 0x0000003f002a7c82 */ /* 0x000fd20008000000 */
.L_x_94:
[----:B0-----:R-:W0:Y:S01]  /*11c0*/  SHFL.IDX PT, R0, R62, RZ, 0x1f ;  /* 0x00001fff3e007589 */ /* 0x001e2200000e0000 */
[----:B-1----:R-:W1:Y:S01]  /*11d0*/  S2UR UR7, SR_CgaCtaId ;  /* 0x00000000000779c3 */ /* 0x002e620000008800 */
[----:B------:R-:W-:Y:S01]  /*11e0*/  UMOV UR6, 0x400 ;  /* 0x0000040000067882 */ /* 0x000fe20000000000 */
[----:B0-----:R-:W-:Y:S01]  /*11f0*/  R2UR UR4, R0 ;  /* 0x00000000000472ca */ /* 0x001fe200000e0000 */
[----:B-1----:R-:W-:-:S12]  /*1200*/  ULEA UR46, UR7, UR6, 0x18 ;  /* 0x00000006072e7291 */ /* 0x002fd8000f8ec03f */
[----:B------:R-:W-:-:S04]  /*1210*/  ULEA.HI UR5, UR4, UR4, URZ, 0x1 ;  /* 0x0000000404057291 */ /* 0x000fc8000f8f083f */
[----:B------:R-:W-:-:S04]  /*1220*/  ULOP3.LUT UR5, UR5, 0x7fffe, URZ, 0xc0, !UPT ;  /* 0x0007fffe05057892 */ /* 0x000fc8000f8ec03f */
[----:B------:R-:W-:-:S03]  /*1230*/  UIADD3 UR5, UR4, -UR5, URZ ;  /* 0x8000000504057290 */ /* 0x000fc6000fffe03f */
[----:B------:R-:W-:Y:S01]  /*1240*/  ULDC UR4, c[0x0][0x28c] ;  /* 0x0000a30000047ab9 */ /* 0x000fe20000000800 */
[----:B------:R-:W-:Y:S01]  /*1250*/  ULEA UR5, UR5, UR46, 0xd ;  /* 0x0000002e05057291 */ /* 0x000fe2000f8e683f */
[----:B------:R-:W-:-:S03]  /*1260*/  ISETP.LT.AND P0, PT, RZ, UR4, PT ;  /* 0x00000004ff007c0c */ /* 0x000fc6000bf01270 */
[----:B------:R-:W-:-:S04]  /*1270*/  UIADD3 UR5, UR5, 0x100, URZ ;  /* 0x0000010005057890 */ /* 0x000fc8000fffe03f */
[----:B------:R-:W-:-:S04]  /*1280*/  USHF.R.U32.HI UR5, URZ, 0x4, UR5 ;  /* 0x000000043f057899 */ /* 0x000fc80008011605 */
[----:B------:R-:W-:-:S04]  /*1290*/  ULOP3.LUT UR5, UR5, 0x3fff, URZ, 0xc0, !UPT ;  /* 0x00003fff05057892 */ /* 0x000fc8000f8ec03f */
[----:B------:R-:W-:Y:S01]  /*12a0*/  ULOP3.LUT UR45, UR5, 0x10000, URZ, 0xfc, !UPT ;  /* 0x00010000052d7892 */ /* 0x000fe2000f8efc3f */
[----:B--234-:R-:W-:Y:S11]  /*12b0*/  @P0 BRA `(.L_x_13) ;  /* 0x0000000000400947 */ /* 0x01cff60003800000 */
[----:B------:R-:W-:Y:S01]  /*12c0*/  MOV R0, 0x0 ;  /* 0x0000000000007802 */ /* 0x000fe20000000f00 */
[----:B------:R-:W-:Y:S01]  /*12d0*/  ULDC.64 UR4, c[0x4][0x68] ;  /* 0x01001a0000047ab9 */ /* 0x000fe20000000a00 */
[----:B------:R-:W-:Y:S01]  /*12e0*/  ULDC.64 UR6, c[0x4][0x8] ;  /* 0x0100020000067ab9 */ /* 0x000fe20000000a00 */
[----:B------:R-:W-:Y:S01]  /*12f0*/  IMAD.U32 R4, RZ, RZ, UR4 ;  /* 0x00000004ff047e24 */ /* 0x000fe2000f8e00ff */
[----:B------:R0:W1:Y:S01]  /*1300*/  LDC.64 R14, c[0x4][R0] ;  /* 0x01000000000e7b82 */ /* 0x0000620000000a00 */
[----:B------:R-:W-:Y:S01]  /*1310*/  IMAD.U32 R5, RZ, RZ, UR5 ;  /* 0x00000005ff057e24 */ /* 0x000fe2000f8e00ff */
[----:B------:R-:W-:Y:S01]  /*1320*/  ULDC.64 UR4, c[0x4][0x70] ;  /* 0x01001c0000047ab9 */ /* 0x000fe20000000a00 */
[----:B------:R-:W-:Y:S02]  /*1330*/  IMAD.U32 R10, RZ, RZ, UR6 ;  /* 0x00000006ff0a7e24 */ /* 0x000fe4000f8e00ff */
[----:B------:R-:W-:Y:S02]  /*1340*/  IMAD.U32 R6, RZ, RZ, UR4 ;  /* 0x00000004ff067e24 */ /* 0x000fe4000f8e00ff */
[----:B------:R-:W-:-:S02]  /*1350*/  IMAD.U32 R7, RZ, RZ, UR5 ;  /* 0x00000005ff077e24 */ /* 0x000fc4000f8e00ff */
[----:B------:R-:W-:Y:S02]  /*1360*/  IMAD.U32 R11, RZ, RZ, UR7 ;  /* 0x00000007ff0b7e24 */ /* 0x000fe4000f8e00ff */
[----:B------:R-:W-:Y:S02]  /*1370*/  IMAD.MOV.U32 R8, RZ, RZ, 0x1e1 ;  /* 0x000001e1ff087424 */ /* 0x000fe400078e00ff */
[----:B------:R-:W-:Y:S02]  /*1380*/  IMAD.MOV.U32 R12, RZ, RZ, 0x1 ;  /* 0x00000001ff0c7424 */ /* 0x000fe400078e00ff */
[----:B0-----:R-:W-:-:S07]  /*1390*/  IMAD.MOV.U32 R13, RZ, RZ, RZ ;  /* 0x000000ffff0d7224 */ /* 0x001fce00078e00ff */
[----:B------:R-:W-:-:S07]  /*13a0*/  LEPC R20, `(.L_x_13) ;  /* 0x000000001014794e */ /* 0x000fce0000000000 */
[----:B-1---5:R-:W-:Y:S05]  /*13b0*/  CALL.ABS.NOINC R14 ;  /* 0x000000000e007343 */ /* 0x022fea0003c00000 */
.L_x_13:
[----:B------:R-:W-:-:S13]  /*13c0*/  ISETP.NE.AND P0, PT, R66, 0x3, PT ;  /* 0x000000034200780c */ /* 0x000fda0003f05270 */
[----:B------:R-:W-:Y:S05]  /*13d0*/  @!P0 BRA `(.L_x_14) ;  /* 0x0000000000048947 */ /* 0x000fea0003800000 */
[----:B------:R-:W-:Y:S01]  /*13e0*/  BPT.TRAP 0x1 ;  /* 0x000000040000795c */ /* 0x000fe20000300000 */
.L_x_14:
[----:B------:R-:W-:Y:S02]  /*13f0*/  IMAD.U32 R3, RZ, RZ, UR42 ;  /* 0x0000002aff037e24 */ /* 0x000fe4000f8e00ff */
[----:B------:R-:W-:-:S03]  /*1400*/  IMAD.U32 R0, RZ, RZ, UR40 ;  /* 0x00000028ff007e24 */ /* 0x000fc6000f8e00ff */
[----:B------:R-:W-:Y:S02]  /*1410*/  LEA R3, R3, UR46, 0x3 ;  /* 0x0000002e03037c11 */ /* 0x000fe4000f8e18ff */
[----:B------:R-:W-:-:S04]  /*1420*/  SHF.L.U32 R0, R0, 0x1f, RZ ;  /* 0x0000001f00007819 */ /* 0x000fc800000006ff */
[----:B------:R0:W1:Y:S01]  /*1430*/  SYNCS.PHASECHK.TRANS64.TRYWAIT P1, [R3+URZ], R0 ;  /* 0x00000000030075a7 */ /* 0x000062000802017f */
[----:B------:R-:W-:Y:S05]  /*1440*/  @!P0 BRA `(.L_x_15) ;  /* 0x0000000000048947 */ /* 0x000fea0003800000 */
[----:B------:R-:W-:Y:S01]  /*1450*/  BPT.TRAP 0x1 ;  /* 0x000000040000795c */ /* 0x000fe20000300000 */
.L_x_15:
[----:B------:R-:W-:-:S05]  /*1460*/  IMAD.U32 R4, RZ, RZ, UR44 ;  /* 0x0000002cff047e24 */ /* 0x000fca000f8e00ff */
[----:B------:R-:W-:Y:S01]  /*1470*/  ISETP.GE.AND P2, PT, R4, 0x1, PT ;  /* 0x000000010400780c */ /* 0x000fe20003f46270 */
[----:B-1----:R-:W-:-:S12]  /*1480*/  @P1 BRA `(.L_x_16) ;  /* 0x0000000000081947 */ /* 0x002fd80003800000 */
[----:B------:R-:W1:Y:S02]  /*1490*/  SYNCS.PHASECHK.TRANS64.TRYWAIT P1, [R3+URZ], R0 ;  /* 0x00000000030075a7 */ /* 0x000e64000802017f */
[----:B-1----:R-:W-:Y:S05]  /*14a0*/  @!P1 BRA `(.L_x_17) ;  /* 0x0000004400649947 */ /* 0x002fea0003800000 */
.L_x_16:
[----:B------:R-:W-:Y:S05]  /*14b0*/  WARPSYNC.ALL ;  /* 0x0000000000007948 */ /* 0x000fea0003800000 */
[----:B------:R-:W-:Y:S01]  /*14c0*/  UIADD3 UR4, UR46, 0x20100, URZ ;  /* 0x000201002e047890 */ /* 0x000fe2000fffe03f */
[----:B------:R-:W-:Y:S01]  /*14d0*/  WARPGROUP.ARRIVE ;  /* 0x00000000000079c5 */ /* 0x000fe20000000000 */
[----:B------:R-:W-:Y:S02]  /*14e0*/  ULEA UR5, UR42, UR45, 0xb ;  /* 0x0000002d2a057291 */ /* 0x000fe4000f8e583f */
[----:B------:R-:W-:Y:S01]  /*14f0*/  USHF.R.U32.HI UR4, URZ, 0x4, UR4 ;  /* 0x000000043f047899 */ /* 0x000fe20008011604 */
[----:B------:R-:W-:Y:S01]  /*1500*/  UMOV UR9, 0x40000040 ;  /* 0x4000004000097882 */ /* 0x000fe20000000000 */
[----:B------:R-:W-:-:S02]  /*1510*/  UMOV UR11, 0x40000040 ;  /* 0x40000040000b7882 */ /* 0x000fc40000000000 */
[----:B------:R-:W-:Y:S01]  /*1520*/  ULOP3.LUT UR4, UR4, 0x3fff, URZ, 0xc0, !UPT ;  /* 0x00003fff04047892 */ /* 0x000fe2000f8ec03f */
[----:B------:R-:W-:-:S03]  /*1530*/  UMOV UR8, UR5 ;  /* 0x0000000500087c82 */ /* 0x000fc60008000000 */
[----:B------:R-:W-:-:S04]  /*1540*/  ULOP3.LUT UR4, UR4, 0x10000, URZ, 0xfc, !UPT ;  /* 0x0001000004047892 */ /* 0x000fc8000f8efc3f */
[----:B------:R-:W-:-:S07]  /*1550*/  ULEA UR6, UR42, UR4, 0xa ;  /* 0x000000042a067291 */ /* 0x000fce000f8e503f */
[----:B------:R-:W-:Y:S02]  /*1560*/  UMOV UR10, UR6 ;  /* 0x00000006000a7c82 */ /* 0x000fe40008000000 */
[----:B------:R-:W-:Y:S01]  /*1570*/  HGMMA.64x64x8.F32.TF32 R24, gdesc[UR8], RZ, !UPT, gsb0 ;  /* 0x04e00000081879f0 */ /* 0x000fe2000c0028ff */
[----:B------:R-:W-:Y:S02]  /*1580*/  UIADD3 UR8, UR5, 0x2, URZ ;  /* 0x0000000205087890 */ /* 0x000fe4000fffe03f */
[----:B------:R-:W-:Y:S01]  /*1590*/  UIADD3 UR10, UR6, 0x2, URZ ;  /* 0x00000002060a7890 */ /* 0x000fe2000fffe03f */
[----:B------:R-:W-:Y:S01]  /*15a0*/  UMOV UR9, 0x40000040 ;  /* 0x4000004000097882 */ /* 0x000fe20000000000 */
[----:B------:R-:W-:Y:S01]  /*15b0*/  UMOV UR11, 0x40000040 ;  /* 0x40000040000b7882 */ /* 0x000fe20000000000 */
[----:B------:R-:W-:Y:S02]  /*15c0*/  WARPGROUP.DEPBAR.LE gsb0, 0x0 ;  /* 0x00008000000079c5 */ /* 0x000fe40000010000 */
[----:B------:R-:W-:-:S06]  /*15d0*/  WARPGROUP.ARRIVE ;  /* 0x00000000000079c5 */ /* 0x000fcc0000000000 */
[----:B------:R-:W-:Y:S01]  /*15e0*/  HGMMA.64x64x8.F32.TF32 R24, gdesc[UR8], R24, gsb0 ;  /* 0x04e00000081879f0 */ /* 0x000fe20008002818 */
        /* <DEDUP_REMOVED lines=41> */
[----:B------:R-:W-:Y:S03]  /*1880*/  HGMMA.64x64x8.F32.TF32 R24, gdesc[UR8], R24, gsb0 ;  /* 0x04e00000081879f0 */ /* 0x000fe60008002818 */
[----:B------:R-:W-:Y:S02]  /*1890*/  WARPGROUP.DEPBAR.LE gsb0, 0x0 ;  /* 0x00008000000079c5 */ /* 0x000fe40000010000 */
[----:B------:R-:W-:Y:S05]  /*18a0*/  @!P2 BRA `(.L_x_18) ;  /* 0x00000004008ca947 */ /* 0x000fea0003800000 */
[----:B------:R-:W-:Y:S01]  /*18b0*/  UIADD3 UR5, UR42, 0x1, URZ ;  /* 0x000000012a057890 */ /* 0x000fe2000fffe03f */
[----:B01----:R-:W-:-:S03]  /*18c0*/  IMAD.U32 R0, RZ, RZ, UR44 ;  /* 0x0000002cff007e24 */ /* 0x003fc6000f8e00ff */
[----:B------:R-:W-:-:S04]  /*18d0*/  UISETP.NE.AND UP0, UPT, UR5, 0x4, UPT ;  /* 0x000000040500788c */ /* 0x000fc8000bf05270 */
[----:B------:R-:W-:Y:S02]  /*18e0*/  USEL UR6, URZ, 0x1, UP0 ;  /* 0x000000013f067887 */ /* 0x000fe40008000000 */
[----:B------:R-:W-:Y:S02]  /*18f0*/  USEL UR5, UR5, URZ, UP0 ;  /* 0x0000003f05057287 */ /* 0x000fe40008000000 */
[----:B------:R-:W-:-:S06]  /*1900*/  ULOP3.LUT UR6, UR40, UR6, URZ, 0x3c, !UPT ;  /* 0x0000000628067292 */ /* 0x000fcc000f8e3c3f */
[----:B------:R-:W-:Y:S01]  /*1910*/  IMAD.U32 R5, RZ, RZ, UR6 ;  /* 0x00000006ff057e24 */ /* 0x000fe2000f8e00ff */
[----:B------:R-:W-:-:S06]  /*1920*/  UMOV UR6, UR42 ;  /* 0x0000002a00067c82 */ /* 0x000fcc0008000000 */
.L_x_25:
[----:B01----:R-:W-:Y:S05]  /*1930*/  @!P0 BRA `(.L_x_19) ;  /* 0x0000000000048947 */ /* 0x003fea0003800000 */
[----:B------:R-:W-:Y:S01]  /*1940*/  BPT.TRAP 0x1 ;  /* 0x000000040000795c */ /* 0x000fe20000300000 */
.L_x_19:
[----:B------:R-:W0:Y:S01]  /*1950*/  S2UR UR8, SR_CgaCtaId ;  /* 0x00000000000879c3 */ /* 0x000e220000008800 */
[----:B------:R-:W-:Y:S01]  /*1960*/  UMOV UR7, 0x400 ;  /* 0x0000040000077882 */ /* 0x000fe20000000000 */
[----:B------:R-:W-:Y:S01]  /*1970*/  SHF.L.U32 R3, R5, 0x1f, RZ ;  /* 0x0000001f05037819 */ /* 0x000fe200000006ff */
[----:B0-----:R-:W-:-:S04]  /*1980*/  ULEA UR7, UR8, UR7, 0x18 ;  /* 0x0000000708077291 */ /* 0x001fc8000f8ec03f */
[----:B------:R-:W-:-:S09]  /*1990*/  ULEA UR8, UR5, UR7, 0x3 ;  /* 0x0000000705087291 */ /* 0x000fd2000f8e183f */
[----:B------:R0:W1:Y:S01]  /*19a0*/  SYNCS.PHASECHK.TRANS64.TRYWAIT P1, [UR8], R3 ;  /* 0x00000003ff0075a7 */ /* 0x0000620008020148 */
[----:B------:R-:W-:Y:S05]  /*19b0*/  @!P0 BRA `(.L_x_20) ;  /* 0x0000000000048947 */ /* 0x000fea0003800000 */
[----:B------:R-:W-:Y:S01]  /*19c0*/  BPT.TRAP 0x1 ;  /* 0x000000040000795c */ /* 0x000fe20000300000 */
.L_x_20:
[----:B-1----:R-:W-:Y:S05]  /*19d0*/  @P1 BRA `(.L_x_21) ;  /* 0x0000000000081947 */ /* 0x002fea0003800000 */
[----:B------:R-:W1:Y:S02]  /*19e0*/  SYNCS.PHASECHK.TRANS64.TRYWAIT P1, [UR8], R3 ;  /* 0x00000003ff0075a7 */ /* 0x000e640008020148 */
[----:B-1----:R-:W-:Y:S05]  /*19f0*/  @!P1 BRA `(.L_x_22) ;  /* 0x0000004000249947 */ /* 0x002fea0003800000 */
.L_x_21:
[----:B------:R-:W-:Y:S01]  /*1a00*/  ULEA UR12, UR5, UR45, 0xb ;  /* 0x0000002d050c7291 */ /* 0x000fe2000f8e583f */
[----:B------:R-:W-:Y:S01]  /*1a10*/  WARPGROUP.ARRIVE ;  /* 0x00000000000079c5 */ /* 0x000fe20000000000 */
[----:B------:R-:W-:Y:S01]  /*1a20*/  ULEA UR13, UR5, UR4, 0xa ;  /* 0x00000004050d7291 */ /* 0x000fe2000f8e503f */
[----:B------:R-:W-:Y:S01]  /*1a30*/  UMOV UR9, 0x40000040 ;  /* 0x4000004000097882 */ /* 0x000fe20000000000 */
[----:B------:R-:W-:-:S03]  /*1a40*/  UMOV UR11, 0x40000040 ;  /* 0x40000040000b7882 */ /* 0x000fc60000000000 */
[----:B------:R-:W-:Y:S02]  /*1a50*/  UMOV UR8, UR12 ;  /* 0x0000000c00087c82 */ /* 0x000fe40008000000 */
[----:B------:R-:W-:Y:S02]  /*1a60*/  UMOV UR10, UR13 ;  /* 0x0000000d000a7c82 */ /* 0x000fe40008000000 */
[----:B------:R-:W-:Y:S01]  /*1a70*/  HGMMA.64x64x8.F32.TF32 R24, gdesc[UR8], R24, gsb0 ;  /* 0x04e00000081879f0 */ /* 0x000fe20008002818 */
[----:B------:R-:W-:Y:S02]  /*1a80*/  UIADD3 UR8, UR12, 0x2, URZ ;  /* 0x000000020c087890 */ /* 0x000fe4000fffe03f */
[----:B------:R-:W-:Y:S01]  /*1a90*/  UIADD3 UR10, UR13, 0x2, URZ ;  /* 0x000000020d0a7890 */ /* 0x000fe2000fffe03f */
[----:B------:R-:W-:Y:S01]  /*1aa0*/  UMOV UR9, 0x40000040 ;  /* 0x4000004000097882 */ /* 0x000fe20000000000 */
[----:B------:R-:W-:Y:S01]  /*1ab0*/  UMOV UR11, 0x40000040 ;  /* 0x40000040000b7882 */ /* 0x000fe20000000000 */
[----:B------:R-:W-:-:S02]  /*1ac0*/  WARPGROUP.DEPBAR.LE gsb0, 0x0 ;  /* 0x00008000000079c5 */ /* 0x000fc40000010000 */
        /* <DEDUP_REMOVED lines=46> */
[----:B------:R-:W-:Y:S01]  /*1db0*/  BPT.TRAP 0x1 ;  /* 0x000000040000795c */ /* 0x000fe20000300000 */
.L_x_23:
[----:B------:R-:W-:Y:S01]  /*1dc0*/  ULEA UR7, UR6, UR7, 0x3 ;  /* 0x0000000706077291 */ /* 0x000fe2000f8e183f */
[----:B------:R-:W-:-:S03]  /*1dd0*/  ISETP.GT.U32.AND P1, PT, R18, 0x1, PT ;  /* 0x000000011200780c */ /* 0x000fc60003f24070 */
[----:B------:R-:W-:-:S04]  /*1de0*/  UIADD3 UR7, UR7, 0x20, URZ ;  /* 0x0000002007077890 */ /* 0x000fc8000fffe03f */
[----:B------:R-:W-:-:S09]  /*1df0*/  UPRMT UR7, URZ, 0x654, UR7 ;  /* 0x000006543f077896 */ /* 0x000fd20008000007 */
[----:B------:R-:W-:Y:S01]  /*1e00*/  SYNCS.ARRIVE.TRANS64.RED.A1T0 RZ, [UR7], RZ ;  /* 0x000000ffffff79a7 */ /* 0x000fe20008100407 */
[----:B------:R-:W-:Y:S05]  /*1e10*/  @P1 BRA `(.L_x_24) ;  /* 0x0000000000041947 */ /* 0x000fea0003800000 */
[----:B------:R-:W-:Y:S01]  /*1e20*/  BPT.TRAP 0x1 ;  /* 0x000000040000795c */ /* 0x000fe20000300000 */
.L_x_24:
[----:B------:R-:W-:Y:S01]  /*1e30*/  UIADD3 UR5, UR5, 0x1, URZ ;  /* 0x0000000105057890 */ /* 0x000fe2000fffe03f */
[C---:B------:R-:W-:Y:S01]  /*1e40*/  ISETP.GT.AND P1, PT, R0.reuse, 0x1, PT ;  /* 0x000000010000780c */ /* 0x040fe20003f24270 */
[----:B------:R-:W-:Y:S01]  /*1e50*/  UIADD3 UR6, UR6, 0x1, URZ ;  /* 0x0000000106067890 */ /* 0x000fe2000fffe03f */
[----:B------:R-:W-:Y:S01]  /*1e60*/  VIADD R0, R0, 0xffffffff ;  /* 0xffffffff00007836 */ /* 0x000fe20000000000 */
[----:B------:R-:W-:Y:S02]  /*1e70*/  UISETP.NE.AND UP0, UPT, UR5, 0x4, UPT ;  /* 0x000000040500788c */ /* 0x000fe4000bf05270 */
[----:B------:R-:W-:Y:S02]  /*1e80*/  UISETP.NE.AND UP1, UPT, UR6, 0x4, UPT ;  /* 0x000000040600788c */ /* 0x000fe4000bf25270 */
[----:B------:R-:W-:Y:S02]  /*1e90*/  USEL UR7, URZ, 0x1, UP0 ;  /* 0x000000013f077887 */ /* 0x000fe40008000000 */
[----:B------:R-:W-:-:S02]  /*1ea0*/  USEL UR5, UR5, URZ, UP0 ;  /* 0x0000003f05057287 */ /* 0x000fc40008000000 */
[----:B------:R-:W-:Y:S02]  /*1eb0*/  USEL UR6, UR6, URZ, UP1 ;  /* 0x0000003f06067287 */ /* 0x000fe40008800000 */
[----:B------:R-:W-:Y:S01]  /*1ec0*/  LOP3.LUT R5, R5, UR7, RZ, 0x3c, !PT ;  /* 0x0000000705057c12 */ /* 0x000fe2000f8e3cff */
[----:B------:R-:W-:Y:S09]  /*1ed0*/  @P1 BRA `(.L_x_25) ;  /* 0xfffffff800941947 */ /* 0x000ff2000383ffff */
.L_x_18:
[----:B01----:R-:W0:Y:S02]  /*1ee0*/  LDC R0, c[0x0][0x28c] ;  /* 0x0000a300ff007b82 */ /* 0x003e240000000800 */
[----:B0-----:R-:W-:-:S13]  /*1ef0*/  ISETP.GE.AND P1, PT, R0, 0x1, PT ;  /* 0x000000010000780c */ /* 0x001fda0003f26270 */
[----:B------:R-:W-:Y:S05]  /*1f00*/  @!P1 BRA `(.L_x_26) ;  /* 0x0000000000389947 */ /* 0x000fea0003800000 */
[----:B------:R-:W-:Y:S05]  /*1f10*/  @!P0 BRA `(.L_x_27) ;  /* 0x0000000000048947 */ /* 0x000fea0003800000 */
[----:B------:R-:W-:Y:S01]  /*1f20*/  BPT.TRAP 0x1 ;  /* 0x000000040000795c */ /* 0x000fe20000300000 */
.L_x_27:
[----:B------:R-:W0:Y:S01]  /*1f30*/  S2UR UR6, SR_CgaCtaId ;  /* 0x00000000000679c3 */ /* 0x000e220000008800 */
[----:B------:R-:W-:Y:S01]  /*1f40*/  UIADD3 UR4, UR44, UR42, URZ ;  /* 0x0000002a2c047290 */ /* 0x000fe2000fffe03f */
[----:B------:R-:W-:Y:S01]  /*1f50*/  ISETP.GT.U32.AND P0, PT, R18, 0x1, PT ;  /* 0x000000011200780c */ /* 0x000fe20003f04070 */
[----:B------:R-:W-:Y:S02]  /*1f60*/  UMOV UR5, 0x400 ;  /* 0x0000040000057882 */ /* 0x000fe40000000000 */
[----:B------:R-:W-:-:S04]  /*1f70*/  USHF.L.U32 UR4, UR4, 0x3, URZ ;  /* 0x0000000304047899 */ /* 0x000fc8000800063f */
[----:B------:R-:W-:Y:S02]  /*1f80*/  ULOP3.LUT UR4, UR4, 0x18, URZ, 0xc0, !UPT ;  /* 0x0000001804047892 */ /* 0x000fe4000f8ec03f */
[----:B0-----:R-:W-:-:S04]  /*1f90*/  ULEA UR5, UR6, UR5, 0x18 ;  /* 0x0000000506057291 */ /* 0x001fc8000f8ec03f */
[----:B------:R-:W-:-:S04]  /*1fa0*/  UIADD3 UR4, UR5, 0x20, UR4 ;  /* 0x0000002005047890 */ /* 0x000fc8000fffe004 */
[----:B------:R-:W-:-:S09]  /*1fb0*/  UPRMT UR4, URZ, 0x654, UR4 ;  /* 0x000006543f047896 */ /* 0x000fd20008000004 */
[----:B------:R-:W-:Y:S01]  /*1fc0*/  SYNCS.ARRIVE.TRANS64.RED.A1T0 RZ, [UR4], RZ ;  /* 0x000000ffffff79a7 */ /* 0x000fe20008100404 */
[----:B------:R-:W-:Y:S05]  /*1fd0*/  @P0 BRA `(.L_x_26) ;  /* 0x0000000000040947 */ /* 0x000fea0003800000 */
[----:B------:R-:W-:Y:S01]  /*1fe0*/  BPT.TRAP 0x1 ;  /* 0x000000040000795c */ /* 0x000fe20000300000 */
.L_x_26:
[----:B------:R-:W-:Y:S01]  /*1ff0*/  IMAD.SHL.U32 R6, R68, 0x40, RZ ;  /* 0x0000004044067824 */ /* 0x000fe200078e00ff */
[----:B------:R-:W-:Y:S01]  /*2000*/  ULDC UR6, c[0x0][0x288] ;  /* 0x0000a20000067ab9 */ /* 0x000fe20000000800 */
[----:B------:R-:W-:Y:S01]  /*2010*/  SHF.R.S32.HI R11, RZ, 0x1f, R67 ;  /* 0x0000001fff0b7819 */ /* 0x000fe20000011443 */
[C---:B------:R-:W-:Y:S01]  /*2020*/  IMAD.SHL.U32 R10, R69.reuse, 0x80, RZ ;  /* 0x00000080450a7824 */ /* 0x040fe200078e00ff */
[----:B------:R-:W-:Y:S01]  /*2030*/  ULDC.64 UR4, c[0x0][0x5d0] ;  /* 0x0001740000047ab9 */ /* 0x000fe20000000a00 */
[C---:B------:R-:W-:Y:S01]  /*2040*/  LOP3.LUT R8, R6.reuse, 0x6, R61, 0xf8, !PT ;  /* 0x0000000606087812 */ /* 0x040fe200078ef83d */
[----:B------:R-:W-:Y:S01]  /*2050*/  IMAD.WIDE R68, R69, 0x80, R22 ;  /* 0x0000008045447825 */ /* 0x000fe200078e0216 */
[----:B------:R-:W-:Y:S01]  /*2060*/  ISETP.GE.AND P0, PT, R6, UR6, PT ;  /* 0x0000000606007c0c */ /* 0x000fe2000bf06270 */
[----:B------:R-:W-:Y:S01]  /*2070*/  ULDC UR6, c[0x0][0x284] ;  /* 0x0000a10000067ab9 */ /* 0x000fe20000000800 */
[----:B------:R-:W-:Y:S01]  /*2080*/  SHF.R.S32.HI R9, RZ, 0x1f, R8 ;  /* 0x0000001fff097819 */ /* 0x000fe20000011408 */
[----:B------:R-:W-:Y:S01]  /*2090*/  IMAD R0, R11, UR4, RZ ;  /* 0x000000040b007c24 */ /* 0x000fe2000f8e02ff */
[----:B------:R-:W-:-:S03]  /*20a0*/  ISETP.GE.OR P0, PT, R10, UR6, P0 ;  /* 0x000000060a007c0c */ /* 0x000fc60008706670 */
[C---:B------:R-:W-:Y:S02]  /*20b0*/  IMAD R3, R67.reuse, UR5, R0 ;  /* 0x0000000543037c24 */ /* 0x040fe4000f8e0200 */
[----:B------:R-:W-:Y:S01]  /*20c0*/  IMAD.WIDE.U32 R4, R67, UR4, R8 ;  /* 0x0000000443047c25 */ /* 0x000fe2000f8e0008 */
[----:B------:R-:W-:-:S03]  /*20d0*/  ULDC.64 UR4, c[0x0][0x5c8] ;  /* 0x0001720000047ab9 */ /* 0x000fc60000000a00 */
[----:B------:R-:W-:Y:S02]  /*20e0*/  IMAD R7, R69, UR4, RZ ;  /* 0x0000000445077c24 */ /* 0x000fe4000f8e02ff */
[----:B------:R-:W-:Y:S02]  /*20f0*/  IMAD.IADD R5, R5, 0x1, R3 ;  /* 0x0000000105057824 */ /* 0x000fe400078e0203 */
[C---:B------:R-:W-:Y:S02]  /*2100*/  IMAD R7, R68.reuse, UR5, R7 ;  /* 0x0000000544077c24 */ /* 0x040fe4000f8e0207 */
[----:B------:R-:W-:-:S04]  /*2110*/  IMAD.WIDE.U32 R70, R68, UR4, R4 ;  /* 0x0000000444467c25 */ /* 0x000fc8000f8e0004 */
[----:B------:R-:W-:Y:S01]  /*2120*/  IMAD.MOV.U32 R0, RZ, RZ, -0x1 ;  /* 0xffffffffff007424 */ /* 0x000fe200078e00ff */
[----:B------:R-:W-:Y:S06]  /*2130*/  @P0 BRA `(.L_x_28) ;  /* 0x0000001800ec0947 */ /* 0x000fec0003800000 */
[----:B-----5:R-:W-:Y:S01]  /*2140*/  FSETP.NEU.AND P0, PT, R56, RZ, PT ;  /* 0x000000ff3800720b */ /* 0x020fe20003f0d000 */
[----:B------:R-:W-:Y:S01]  /*2150*/  IMAD.IADD R6, R60, 0x1, -R6 ;  /* 0x000000013c067824 */ /* 0x000fe200078e0a06 */
[----:B------:R-:W-:Y:S01]  /*2160*/  BSSY B0, `(.L_x_28) ;  /* 0x00001b8000007945 */ /* 0x000fe20003800000 */
[----:B------:R-:W-:Y:S02]  /*2170*/  IMAD.IADD R3, R65, 0x1, -R10 ;  /* 0x0000000141037824 */ /* 0x000fe400078e0a0a */
[----:B------:R-:W-:Y:S01]  /*2180*/  IMAD.IADD R79, R71, 0x1, R7 ;  /* 0x00000001474f7824 */ /* 0x000fe200078e0207 */
[----:B------:R-:W-:-:S04]  /*2190*/  ISETP.GT.AND P3, PT, R6, RZ, PT ;  /* 0x000000ff0600720c */ /* 0x000fc80003f64270 */
[----:B------:R-:W-:-:S03]  /*21a0*/  ISETP.GT.AND P1, PT, R3, RZ, P3 ;  /* 0x000000ff0300720c */ /* 0x000fc60001f24270 */
[----:B------:R-:W-:Y:S10]  /*21b0*/  @!P0 BRA `(.L_x_29) ;  /* 0x0000001000e08947 */ /* 0x000ff40003800000 */
[----:B------:R-:W0:Y:S01]  /*21c0*/  LDC.64 R72, c[0x0][0x5b8] ;  /* 0x00016e00ff487b82 */ /* 0x000e220000000a00 */
[----:B------:R-:W-:-:S07]  /*21d0*/  ULDC.64 UR4, c[0x0][0x5c0] ;  /* 0x0001700000047ab9 */ /* 0x000fce0000000a00 */
[----:B------:R-:W1:Y:S08]  /*21e0*/  LDC.64 R74, c[0x0][0x5b0] ;  /* 0x00016c00ff4a7b82 */ /* 0x000e700000000a00 */
[----:B------:R-:W2:Y:S01]  /*21f0*/  LDC.64 R76, c[0x0][0x5a8] ;  /* 0x00016a00ff4c7b82 */ /* 0x000ea20000000a00 */
[-C--:B0-----:R-:W-:Y:S02]  /*2200*/  IMAD R4, R11, R72.reuse, RZ ;  /* 0x000000480b047224 */ /* 0x081fe400078e02ff */
[----:B------:R-:W-:-:S04]  /*2210*/  IMAD.WIDE.U32 R12, R67, R72, R8 ;  /* 0x00000048430c7225 */ /* 0x000fc800078e0008 */
[----:B------:R-:W-:Y:S02]  /*2220*/  IMAD R71, R67, R73, R4 ;  /* 0x0000004943477224 */ /* 0x000fe400078e0204 */
[-C--:B-1----:R-:W-:Y:S02]  /*2230*/  IMAD R4, R69, R74.reuse, RZ ;  /* 0x0000004a45047224 */ /* 0x082fe400078e02ff */
[----:B------:R-:W-:Y:S02]  /*2240*/  IMAD.IADD R13, R13, 0x1, R71 ;  /* 0x000000010d0d7824 */ /* 0x000fe400078e0247 */
[C---:B------:R-:W-:Y:S02]  /*2250*/  IMAD R73, R68.reuse, R75, R4 ;  /* 0x0000004b44497224 */ /* 0x040fe400078e0204 */
[----:B------:R-:W-:-:S04]  /*2260*/  IMAD.WIDE.U32 R4, R68, R74, R12 ;  /* 0x0000004a44047225 */ /* 0x000fc800078e000c */
[----:B------:R-:W-:Y:S01]  /*2270*/  IMAD.IADD R5, R5, 0x1, R73 ;  /* 0x0000000105057824 */ /* 0x000fe200078e0249 */
[----:B--2---:R-:W-:-:S04]  /*2280*/  LEA R14, P0, R4, R76, 0x2 ;  /* 0x0000004c040e7211 */ /* 0x004fc800078010ff */
[----:B------:R-:W-:-:S05]  /*2290*/  LEA.HI.X R15, R4, R77, R5, 0x2, P0 ;  /* 0x0000004d040f7211 */ /* 0x000fca00000f1405 */
[----:B------:R0:W2:Y:S01]  /*22a0*/  @P1 LDG.E.LTC128B R7, desc[UR36][R14.64] ;  /* 0x000000240e071981 */ /* 0x0000a2000c1e1920 */
[----:B------:R-:W-:Y:S01]  /*22b0*/  IMAD.WIDE.U32 R4, R68, R74, R8 ;  /* 0x0000004a44047225 */ /* 0x000fe200078e0008 */
[C---:B------:R-:W-:Y:S01]  /*22c0*/  SHF.L.U64.HI R11, R74.reuse, 0x3, R75 ;  /* 0x000000034a0b7819 */ /* 0x040fe2000001024b */
[----:B------:R-:W-:Y:S01]  /*22d0*/  BSSY B1, `(.L_x_30) ;  /* 0x0000016000017945 */ /* 0x000fe20003800000 */
[----:B------:R-:W-:Y:S01]  /*22e0*/  ISETP.GT.AND P3, PT, R3, 0x8, P3 ;  /* 0x000000080300780c */ /* 0x000fe20001f64270 */
[----:B------:R-:W-:Y:S02]  /*22f0*/  IMAD.IADD R5, R73, 0x1, R5 ;  /* 0x0000000149057824 */ /* 0x000fe400078e0205 */
[----:B------:R-:W-:Y:S02]  /*2300*/  IMAD.SHL.U32 R10, R74, 0x8, RZ ;  /* 0x000000084a0a7824 */ /* 0x000fe400078e00ff */
[----:B------:R-:W-:-:S04]  /*2310*/  IMAD.WIDE.U32 R20, R67, R72, R4 ;  /* 0x0000004843147225 */ /* 0x000fc800078e0004 */
[----:B------:R-:W-:Y:S01]  /*2320*/  IMAD.WIDE.U32 R68, R68, R74, R10 ;  /* 0x0000004a44447225 */ /* 0x000fe200078e000a */
[----:B------:R-:W-:Y:S02]  /*2330*/  LEA R10, P0, R70, UR4, 0x2 ;  /* 0x00000004460a7c11 */ /* 0x000fe4000f8010ff */
[----:B------:R-:W-:Y:S01]  /*2340*/  LEA R4, P4, R20, R76, 0x2 ;  /* 0x0000004c14047211 */ /* 0x000fe200078810ff */
[----:B0-----:R-:W-:Y:S01]  /*2350*/  IMAD.IADD R14, R71, 0x1, R21 ;  /* 0x00000001470e7824 */ /* 0x001fe200078e0215 */
[----:B------:R-:W-:Y:S01]  /*2360*/  LEA.HI.X R11, R70, UR5, R79, 0x2, P0 ;  /* 0x00000005460b7c11 */ /* 0x000fe200080f144f */
[----:B------:R-:W-:Y:S01]  /*2370*/  IMAD.IADD R73, R73, 0x1, R69 ;  /* 0x0000000149497824 */ /* 0x000fe200078e0245 */
[----:B------:R-:W-:Y:S02]  /*2380*/  ISETP.GT.AND P0, PT, R6, 0x1, PT ;  /* 0x000000010600780c */ /* 0x000fe40003f04270 */
[----:B------:R-:W-:Y:S01]  /*2390*/  IADD3 R15, P2, R12, R68, RZ ;  /* 0x000000440c0f7210 */ /* 0x000fe20007f5e0ff */
[----:B--2---:R-:W-:-:S04]  /*23a0*/  FMUL R5, R7, R56 ;  /* 0x0000003807057220 */ /* 0x004fc80000400000 */
[----:B------:R-:W-:Y:S01]  /*23b0*/  FFMA R21, R24, R19, R5 ;  /* 0x0000001318157223 */ /* 0x000fe20000000005 */
[----:B------:R-:W-:Y:S01]  /*23c0*/  LEA.HI.X R5, R20, R77, R14, 0x2, P4 ;  /* 0x0000004d14057211 */ /* 0x000fe200020f140e */
[----:B------:R-:W-:Y:S01]  /*23d0*/  IMAD.X R20, R73, 0x1, R13, P2 ;  /* 0x0000000149147824 */ /* 0x000fe200010e060d */
[----:B------:R-:W-:Y:S02]  /*23e0*/  ISETP.GT.AND P4, PT, R3, RZ, P0 ;  /* 0x000000ff0300720c */ /* 0x000fe40000784270 */
[----:B------:R0:W-:Y:S01]  /*23f0*/  @P1 STG.E desc[UR36][R10.64], R21 ;  /* 0x000000150a001986 */ /* 0x0001e2000c101924 */
[----:B------:R-:W-:-:S10]  /*2400*/  LEA R14, P1, R15, R76, 0x2 ;  /* 0x0000004c0f0e7211 */ /* 0x000fd400078210ff */
[----:B------:R-:W-:Y:S05]  /*2410*/  @!P4 BRA `(.L_x_31) ;  /* 0x000000000004c947 */ /* 0x000fea0003800000 */
[----:B------:R1:W5:Y:S02]  /*2420*/  LDG.E.LTC128B R7, desc[UR36][R4.64+0x4] ;  /* 0x0000042404077981 */ /* 0x000364000c1e1920 */
.L_x_31:
[----:B------:R-:W-:Y:S05]  /*2430*/  BSYNC B1 ;  /* 0x0000000000017941 */ /* 0x000fea0003800000 */
.L_x_30:
[----:B-----5:R-:W-:Y:S01]  /*2440*/  FMUL R12, R7, R56 ;  /* 0x00000038070c7220 */ /* 0x020fe20000400000 */
[----:B------:R-:W-:-:S03]  /*2450*/  LEA.HI.X R15, R15, R77, R20, 0x2, P1 ;  /* 0x0000004d0f0f7211 */ /* 0x000fc600008f1414 */
[----:B------:R-:W-:Y:S01]  /*2460*/  FFMA R69, R25, R19, R12 ;  /* 0x0000001319457223 */ /* 0x000fe2000000000c */
[----:B------:R-:W-:-:S04]  /*2470*/  IMAD.MOV.U32 R25, RZ, RZ, R7 ;  /* 0x000000ffff197224 */ /* 0x000fc800078e0007 */
[----:B------:R2:W-:Y:S04]  /*2480*/  @P4 STG.E desc[UR36][R10.64+0x4], R69 ;  /* 0x000004450a004986 */ /* 0x0005e8000c101924 */
[----:B------:R-:W3:Y:S01]  /*2490*/  @P3 LDG.E.LTC128B R25, desc[UR36][R14.64] ;  /* 0x000000240e193981 */ /* 0x000ee2000c1e1920 */
[C---:B------:R-:W-:Y:S01]  /*24a0*/  SHF.L.U64.HI R13, R57.reuse, 0x2, R58 ;  /* 0x00000002390d7819 */ /* 0x040fe2000001023a */
[----:B------:R-:W-:Y:S01]  /*24b0*/  BSSY B1, `(.L_x_32) ;  /* 0x0000010000017945 */ /* 0x000fe20003800000 */
[----:B------:R-:W-:Y:S02]  /*24c0*/  LEA R12, P2, R57, R10, 0x2 ;  /* 0x0000000a390c7211 */ /* 0x000fe400078410ff */
[----:B------:R-:W-:Y:S02]  /*24d0*/  IADD3 R20, P1, R8, R68, RZ ;  /* 0x0000004408147210 */ /* 0x000fe40007f3e0ff */
[----:B------:R-:W-:Y:S01]  /*24e0*/  ISETP.GT.AND P0, PT, R3, 0x8, P0 ;  /* 0x000000080300780c */ /* 0x000fe20000704270 */
[----:B------:R-:W-:-:S02]  /*24f0*/  IMAD.X R13, R13, 0x1, R11, P2 ;  /* 0x000000010d0d7824 */ /* 0x000fc400010e060b */
[----:B0-----:R-:W-:Y:S01]  /*2500*/  IMAD.X R21, R9, 0x1, R73, P1 ;  /* 0x0000000109157824 */ /* 0x001fe200008e0649 */
[----:B------:R-:W-:Y:S01]  /*2510*/  ISETP.GT.AND P1, PT, R6, 0x8, PT ;  /* 0x000000080600780c */ /* 0x000fe20003f24270 */
[----:B------:R-:W-:-:S04]  /*2520*/  IMAD.WIDE.U32 R20, R67, R72, R20 ;  /* 0x0000004843147225 */ /* 0x000fc800078e0014 */
[----:B------:R-:W-:Y:S01]  /*2530*/  IMAD.IADD R9, R71, 0x1, R21 ;  /* 0x0000000147097824 */ /* 0x000fe200078e0215 */
[----:B------:R-:W-:-:S04]  /*2540*/  LEA R8, P4, R20, R76, 0x2 ;  /* 0x0000004c14087211 */ /* 0x000fc800078810ff */
[----:B------:R-:W-:Y:S01]  /*2550*/  LEA.HI.X R9, R20, R77, R9, 0x2, P4 ;  /* 0x0000004d14097211 */ /* 0x000fe200020f1409 */
[----:B---3--:R-:W-:-:S04]  /*2560*/  FMUL R7, R25, R56 ;  /* 0x0000003819077220 */ /* 0x008fc80000400000 */
[----:B------:R-:W-:-:S05]  /*2570*/  FFMA R7, R26, R19, R7 ;  /* 0x000000131a077223 */ /* 0x000fca0000000007 */
[----:B------:R2:W-:Y:S01]  /*2580*/  @P3 STG.E desc[UR36][R12.64], R7 ;  /* 0x000000070c003986 */ /* 0x0005e2000c101924 */
[----:B------:R-:W-:Y:S05]  /*2590*/  @!P0 BRA `(.L_x_33) ;  /* 0x0000000000048947 */ /* 0x000fea0003800000 */
[----:B------:R0:W5:Y:S02]  /*25a0*/  LDG.E.LTC128B R25, desc[UR36][R8.64+0x4] ;  /* 0x0000042408197981 */ /* 0x000164000c1e1920 */
.L_x_33:
[----:B------:R-:W-:Y:S05]  /*25b0*/  BSYNC B1 ;  /* 0x0000000000017941 */ /* 0x000fea0003800000 */
.L_x_32:
[----:B-----5:R-:W-:Y:S01]  /*25c0*/  FMUL R14, R25, R56 ;  /* 0x00000038190e7220 */ /* 0x020fe20000400000 */
[----:B------:R-:W-:Y:S01]  /*25d0*/  ISETP.GT.AND P3, PT, R3, RZ, P1 ;  /* 0x000000ff0300720c */ /* 0x000fe20000f64270 */
[----:B------:R-:W-:Y:S01]  /*25e0*/  BSSY B1, `(.L_x_34) ;  /* 0x0000006000017945 */ /* 0x000fe20003800000 */
[----:B------:R-:W-:Y:S01]  /*25f0*/  ISETP.GT.AND P2, PT, R6, 0x9, PT ;  /* 0x000000090600780c */ /* 0x000fe20003f44270 */
[----:B------:R-:W-:-:S05]  /*2600*/  FFMA R27, R27, R19, R14 ;  /* 0x000000131b1b7223 */ /* 0x000fca000000000e */
[----:B------:R3:W-:Y:S05]  /*2610*/  @P0 STG.E desc[UR36][R12.64+0x4], R27 ;  /* 0x0000041b0c000986 */ /* 0x0007ea000c101924 */
[----:B------:R-:W-:Y:S05]  /*2620*/  @!P3 BRA `(.L_x_35) ;  /* 0x000000000004b947 */ /* 0x000fea0003800000 */
[----:B------:R4:W5:Y:S02]  /*2630*/  LDG.E.LTC128B R25, desc[UR36][R4.64+0x20] ;  /* 0x0000202404197981 */ /* 0x000964000c1e1920 */
.L_x_35:
[----:B------:R-:W-:Y:S05]  /*2640*/  BSYNC B1 ;  /* 0x0000000000017941 */ /* 0x000fea0003800000 */
.L_x_34:
[----:B--2--5:R-:W-:Y:S01]  /*2650*/  FMUL R7, R25, R56 ;  /* 0x0000003819077220 */ /* 0x024fe20000400000 */
[----:B------:R-:W-:Y:S01]  /*2660*/  ISETP.GT.AND P0, PT, R3, RZ, P2 ;  /* 0x000000ff0300720c */ /* 0x000fe20001704270 */
[----:B------:R-:W-:Y:S02]  /*2670*/  BSSY B1, `(.L_x_36) ;  /* 0x0000005000017945 */ /* 0x000fe40003800000 */
[----:B------:R-:W-:-:S05]  /*2680*/  FFMA R7, R28, R19, R7 ;  /* 0x000000131c077223 */ /* 0x000fca0000000007 */
[----:B------:R2:W-:Y:S05]  /*2690*/  @P3 STG.E desc[UR36][R10.64+0x20], R7 ;  /* 0x000020070a003986 */ /* 0x0005ea000c101924 */
[----:B------:R-:W-:Y:S05]  /*26a0*/  @!P0 BRA `(.L_x_37) ;  /* 0x0000000000048947 */ /* 0x000fea0003800000 */
[----:B------:R0:W5:Y:S02]  /*26b0*/  LDG.E.LTC128B R25, desc[UR36][R4.64+0x24] ;  /* 0x0000242404197981 */ /* 0x000164000c1e1920 */
.L_x_37:
[----:B------:R-:W-:Y:S05]  /*26c0*/  BSYNC B1 ;  /* 0x0000000000017941 */ /* 0x000fea0003800000 */
.L_x_36:
[----:B-----5:R-:W-:Y:S01]  /*26d0*/  FMUL R14, R25, R56 ;  /* 0x00000038190e7220 */ /* 0x020fe20000400000 */
[----:B------:R-:W-:Y:S01]  /*26e0*/  ISETP.GT.AND P1, PT, R3, 0x8, P1 ;  /* 0x000000080300780c */ /* 0x000fe20000f24270 */
[----:B------:R-:W-:Y:S02]  /*26f0*/  BSSY B1, `(.L_x_38) ;  /* 0x0000005000017945 */ /* 0x000fe40003800000 */
[----:B------:R-:W-:-:S05]  /*2700*/  FFMA R29, R29, R19, R14 ;  /* 0x000000131d1d7223 */ /* 0x000fca000000000e */
[----:B------:R0:W-:Y:S05]  /*2710*/  @P0 STG.E desc[UR36][R10.64+0x24], R29 ;  /* 0x0000241d0a000986 */ /* 0x0001ea000c101924 */
[----:B------:R-:W-:Y:S05]  /*2720*/  @!P1 BRA `(.L_x_39) ;  /* 0x0000000000049947 */ /* 0x000fea0003800000 */
[----:B------:R0:W5:Y:S02]  /*2730*/  LDG.E.LTC128B R25, desc[UR36][R8.64+0x20] ;  /* 0x0000202408197981 */ /* 0x000164000c1e1920 */
.L_x_39:
[----:B------:R-:W-:Y:S05]  /*2740*/  BSYNC B1 ;  /* 0x0000000000017941 */ /* 0x000fea0003800000 */
.L_x_38:
[----:B--2--5:R-:W-:Y:S01]  /*2750*/  FMUL R7, R25, R56 ;  /* 0x0000003819077220 */ /* 0x024fe20000400000 */
[----:B------:R-:W-:Y:S01]  /*2760*/  ISETP.GT.AND P2, PT, R3, 0x8, P2 ;  /* 0x000000080300780c */ /* 0x000fe20001744270 */
[----:B------:R-:W-:Y:S01]  /*2770*/  BSSY B1, `(.L_x_40) ;  /* 0x0000006000017945 */ /* 0x000fe20003800000 */
[----:B------:R-:W-:Y:S01]  /*2780*/  ISETP.GT.AND P0, PT, R6, 0x10, PT ;  /* 0x000000100600780c */ /* 0x000fe20003f04270 */
[----:B------:R-:W-:-:S05]  /*2790*/  FFMA R7, R30, R19, R7 ;  /* 0x000000131e077223 */ /* 0x000fca0000000007 */
[----:B------:R2:W-:Y:S05]  /*27a0*/  @P1 STG.E desc[UR36][R12.64+0x20], R7 ;  /* 0x000020070c001986 */ /* 0x0005ea000c101924 */
[----:B------:R-:W-:Y:S05]  /*27b0*/  @!P2 BRA `(.L_x_41) ;  /* 0x000000000004a947 */ /* 0x000fea0003800000 */
[----:B------:R0:W5:Y:S02]  /*27c0*/  LDG.E.LTC128B R25, desc[UR36][R8.64+0x24] ;  /* 0x0000242408197981 */ /* 0x000164000c1e1920 */
.L_x_41:
[----:B------:R-:W-:Y:S05]  /*27d0*/  BSYNC B1 ;  /* 0x0000000000017941 */ /* 0x000fea0003800000 */
.L_x_40:
        /* <DEDUP_REMOVED lines=8> */
.L_x_43:
[----:B------:R-:W-:Y:S05]  /*2860*/  BSYNC B1 ;  /* 0x0000000000017941 */ /* 0x000fea0003800000 */
.L_x_42:
[----:B--2--5:R-:W-:Y:S01]  /*2870*/  FMUL R7, R25, R56 ;  /* 0x0000003819077220 */ /* 0x024fe20000400000 */
[----:B------:R-:W-:Y:S01]  /*2880*/  ISETP.GT.AND P2, PT, R3, RZ, P1 ;  /* 0x000000ff0300720c */ /* 0x000fe20000f44270 */
[----:B------:R-:W-:Y:S02]  /*2890*/  BSSY B1, `(.L_x_44) ;  /* 0x0000005000017945 */ /* 0x000fe40003800000 */
[----:B------:R-:W-:-:S05]  /*28a0*/  FFMA R7, R32, R19, R7 ;  /* 0x0000001320077223 */ /* 0x000fca0000000007 */
[----:B------:R2:W-:Y:S05]  /*28b0*/  @P3 STG.E desc[UR36][R10.64+0x40], R7 ;  /* 0x000040070a003986 */ /* 0x0005ea000c101924 */
[----:B------:R-:W-:Y:S05]  /*28c0*/  @!P2 BRA `(.L_x_45) ;  /* 0x000000000004a947 */ /* 0x000fea0003800000 */
[----:B------:R0:W5:Y:S02]  /*28d0*/  LDG.E.LTC128B R25, desc[UR36][R4.64+0x44] ;  /* 0x0000442404197981 */ /* 0x000164000c1e1920 */
.L_x_45:
[----:B------:R-:W-:Y:S05]  /*28e0*/  BSYNC B1 ;  /* 0x0000000000017941 */ /* 0x000fea0003800000 */
.L_x_44:
[----:B-----5:R-:W-:Y:S01]  /*28f0*/  FMUL R14, R25, R56 ;  /* 0x00000038190e7220 */ /* 0x020fe20000400000 */
[----:B------:R-:W-:Y:S01]  /*2900*/  ISETP.GT.AND P0, PT, R3, 0x8, P0 ;  /* 0x000000080300780c */ /* 0x000fe20000704270 */
[----:B------:R-:W-:Y:S02]  /*2910*/  BSSY B1, `(.L_x_46) ;  /* 0x0000005000017945 */ /* 0x000fe40003800000 */
[----:B------:R-:W-:-:S05]  /*2920*/  FFMA R33, R33, R19, R14 ;  /* 0x0000001321217223 */ /* 0x000fca000000000e */
[----:B------:R0:W-:Y:S05]  /*2930*/  @P2 STG.E desc[UR36][R10.64+0x44], R33 ;  /* 0x000044210a002986 */ /* 0x0001ea000c101924 */
[----:B------:R-:W-:Y:S05]  /*2940*/  @!P0 BRA `(.L_x_47) ;  /* 0x0000000000048947 */ /* 0x000fea0003800000 */
[----:B------:R0:W5:Y:S02]  /*2950*/  LDG.E.LTC128B R25, desc[UR36][R8.64+0x40] ;  /* 0x0000402408197981 */ /* 0x000164000c1e1920 */
.L_x_47:
[----:B------:R-:W-:Y:S05]  /*2960*/  BSYNC B1 ;  /* 0x0000000000017941 */ /* 0x000fea0003800000 */
.L_x_46:
        /* <DEDUP_REMOVED lines=8> */
.L_x_49:
[----:B------:R-:W-:Y:S05]  /*29f0*/  BSYNC B1 ;  /* 0x0000000000017941 */ /* 0x000fea0003800000 */
.L_x_48:
        /* <DEDUP_REMOVED lines=8> */
.L_x_51:
[----:B------:R-:W-:Y:S05]  /*2a80*/  BSYNC B1 ;  /* 0x0000000000017941 */ /* 0x000fea0003800000 */
.L_x_50:
[----:B--2--5:R-:W-:Y:S01]  /*2a90*/  FMUL R7, R25, R56 ;  /* 0x0000003819077220 */ /* 0x024fe20000400000 */
[----:B------:R-:W-:Y:S01]  /*2aa0*/  ISETP.GT.AND P1, PT, R3, RZ, P0 ;  /* 0x000000ff0300720c */ /* 0x000fe20000724270 */
[----:B------:R-:W-:Y:S02]  /*2ab0*/  BSSY B1, `(.L_x_52) ;  /* 0x0000005000017945 */ /* 0x000fe40003800000 */
[----:B------:R-:W-:-:S05]  /*2ac0*/  FFMA R7, R36, R19, R7 ;  /* 0x0000001324077223 */ /* 0x000fca0000000007 */
[----:B------:R2:W-:Y:S05]  /*2ad0*/  @P3 STG.E desc[UR36][R10.64+0x60], R7 ;  /* 0x000060070a003986 */ /* 0x0005ea000c101924 */
[----:B------:R-:W-:Y:S05]  /*2ae0*/  @!P1 BRA `(.L_x_53) ;  /* 0x0000000000049947 */ /* 0x000fea0003800000 */
[----:B------:R0:W5:Y:S02]  /*2af0*/  LDG.E.LTC128B R25, desc[UR36][R4.64+0x64] ;  /* 0x0000642404197981 */ /* 0x000164000c1e1920 */
.L_x_53:
[----:B------:R-:W-:Y:S05]  /*2b00*/  BSYNC B1 ;  /* 0x0000000000017941 */ /* 0x000fea0003800000 */
.L_x_52:
[----:B-----5:R-:W-:Y:S01]  /*2b10*/  FMUL R14, R25, R56 ;  /* 0x00000038190e7220 */ /* 0x020fe20000400000 */
[----:B------:R-:W-:Y:S01]  /*2b20*/  ISETP.GT.AND P2, PT, R3, 0x8, P2 ;  /* 0x000000080300780c */ /* 0x000fe20001744270 */
[----:B------:R-:W-:Y:S02]  /*2b30*/  BSSY B1, `(.L_x_54) ;  /* 0x0000005000017945 */ /* 0x000fe40003800000 */
[----:B------:R-:W-:-:S05]  /*2b40*/  FFMA R37, R37, R19, R14 ;  /* 0x0000001325257223 */ /* 0x000fca000000000e */
[----:B------:R0:W-:Y:S05]  /*2b50*/  @P1 STG.E desc[UR36][R10.64+0x64], R37 ;  /* 0x000064250a001986 */ /* 0x0001ea000c101924 */
[----:B------:R-:W-:Y:S05]  /*2b60*/  @!P2 BRA `(.L_x_55) ;  /* 0x000000000004a947 */ /* 0x000fea0003800000 */
[----:B------:R0:W5:Y:S02]  /*2b70*/  LDG.E.LTC128B R25, desc[UR36][R8.64+0x60] ;  /* 0x0000602408197981 */ /* 0x000164000c1e1920 */
.L_x_55:
[----:B------:R-:W-:Y:S05]  /*2b80*/  BSYNC B1 ;  /* 0x0000000000017941 */ /* 0x000fea0003800000 */
.L_x_54:
        /* <DEDUP_REMOVED lines=8> */
.L_x_57:
[----:B------:R-:W-:Y:S05]  /*2c10*/  BSYNC B1 ;  /* 0x0000000000017941 */ /* 0x000fea0003800000 */
.L_x_56:
        /* <DEDUP_REMOVED lines=8> */
.L_x_59:
[----:B------:R-:W-:Y:S05]  /*2ca0*/  BSYNC B1 ;  /* 0x0000000000017941 */ /* 0x000fea0003800000 */
.L_x_58:
[----:B--2--5:R-:W-:Y:S01]  /*2cb0*/  FMUL R7, R25, R56 ;  /* 0x0000003819077220 */ /* 0x024fe20000400000 */
[----:B------:R-:W-:Y:S01]  /*2cc0*/  ISETP.GT.AND P0, PT, R3, RZ, P2 ;  /* 0x000000ff0300720c */ /* 0x000fe20001704270 */
[----:B------:R-:W-:Y:S02]  /*2cd0*/  BSSY B1, `(.L_x_60) ;  /* 0x0000005000017945 */ /* 0x000fe40003800000 */
[----:B------:R-:W-:-:S05]  /*2ce0*/  FFMA R7, R40, R19, R7 ;  /* 0x0000001328077223 */ /* 0x000fca0000000007 */
[----:B------:R2:W-:Y:S05]  /*2cf0*/  @P3 STG.E desc[UR36][R10.64+0x80], R7 ;  /* 0x000080070a003986 */ /* 0x0005ea000c101924 */
[----:B------:R-:W-:Y:S05]  /*2d00*/  @!P0 BRA `(.L_x_61) ;  /* 0x0000000000048947 */ /* 0x000fea0003800000 */
[----:B------:R0:W5:Y:S02]  /*2d10*/  LDG.E.LTC128B R25, desc[UR36][R4.64+0x84] ;  /* 0x0000842404197981 */ /* 0x000164000c1e1920 */
.L_x_61:
[----:B------:R-:W-:Y:S05]  /*2d20*/  BSYNC B1 ;  /* 0x0000000000017941 */ /* 0x000fea0003800000 */
.L_x_60:
[----:B-----5:R-:W-:Y:S01]  /*2d30*/  FMUL R14, R25, R56 ;  /* 0x00000038190e7220 */ /* 0x020fe20000400000 */
[----:B------:R-:W-:Y:S01]  /*2d40*/  ISETP.GT.AND P1, PT, R3, 0x8, P1 ;  /* 0x000000080300780c */ /* 0x000fe20000f24270 */
[----:B------:R-:W-:Y:S02]  /*2d50*/  BSSY B1, `(.L_x_62) ;  /* 0x0000005000017945 */ /* 0x000fe40003800000 */
[----:B------:R-:W-:-:S05]  /*2d60*/  FFMA R41, R41, R19, R14 ;  /* 0x0000001329297223 */ /* 0x000fca000000000e */
[----:B------:R0:W-:Y:S05]  /*2d70*/  @P0 STG.E desc[UR36][R10.64+0x84], R41 ;  /* 0x000084290a000986 */ /* 0x0001ea000c101924 */
[----:B------:R-:W-:Y:S05]  /*2d80*/  @!P1 BRA `(.L_x_63) ;  /* 0x0000000000049947 */ /* 0x000fea0003800000 */
[----:B------:R0:W5:Y:S02]  /*2d90*/  LDG.E.LTC128B R25, desc[UR36][R8.64+0x80] ;  /* 0x0000802408197981 */ /* 0x000164000c1e1920 */
.L_x_63:
[----:B------:R-:W-:Y:S05]  /*2da0*/  BSYNC B1 ;  /* 0x0000000000017941 */ /* 0x000fea0003800000 */
.L_x_62:
        /* <DEDUP_REMOVED lines=8> */
.L_x_65:
[----:B------:R-:W-:Y:S05]  /*2e30*/  BSYNC B1 ;  /* 0x0000000000017941 */ /* 0x000fea0003800000 */
.L_x_64:
        /* <DEDUP_REMOVED lines=8> */
.L_x_67:
[----:B------:R-:W-:Y:S05]  /*2ec0*/  BSYNC B1 ;  /* 0x0000000000017941 */ /* 0x000fea0003800000 */
.L_x_66:
[----:B--2--5:R-:W-:Y:S01]  /*2ed0*/  FMUL R7, R25, R56 ;  /* 0x0000003819077220 */ /* 0x024fe20000400000 */
[----:B------:R-:W-:Y:S01]  /*2ee0*/  ISETP.GT.AND P2, PT, R3, RZ, P1 ;  /* 0x000000ff0300720c */ /* 0x000fe20000f44270 */
[----:B------:R-:W-:Y:S02]  /*2ef0*/  BSSY B1, `(.L_x_68) ;  /* 0x0000005000017945 */ /* 0x000fe40003800000 */
[----:B------:R-:W-:-:S05]  /*2f00*/  FFMA R7, R44, R19, R7 ;  /* 0x000000132c077223 */ /* 0x000fca0000000007 */
[----:B------:R2:W-:Y:S05]  /*2f10*/  @P3 STG.E desc[UR36][R10.64+0xa0], R7 ;  /* 0x0000a0070a003986 */ /* 0x0005ea000c101924 */
[----:B------:R-:W-:Y:S05]  /*2f20*/  @!P2 BRA `(.L_x_69) ;  /* 0x000000000004a947 */ /* 0x000fea0003800000 */
[----:B------:R0:W5:Y:S02]  /*2f30*/  LDG.E.LTC128B R25, desc[UR36][R4.64+0xa4] ;  /* 0x0000a42404197981 */ /* 0x000164000c1e1920 */
.L_x_69:
[----:B------:R-:W-:Y:S05]  /*2f40*/  BSYNC B1 ;  /* 0x0000000000017941 */ /* 0x000fea0003800000 */
.L_x_68:
[----:B-----5:R-:W-:Y:S01]  /*2f50*/  FMUL R14, R25, R56 ;  /* 0x00000038190e7220 */ /* 0x020fe20000400000 */
[----:B------:R-:W-:Y:S01]  /*2f60*/  ISETP.GT.AND P0, PT, R3, 0x8, P0 ;  /* 0x000000080300780c */ /* 0x000fe20000704270 */
[----:B------:R-:W-:Y:S02]  /*2f70*/  BSSY B1, `(.L_x_70) ;  /* 0x0000005000017945 */ /* 0x000fe40003800000 */
[----:B------:R-:W-:-:S05]  /*2f80*/  FFMA R45, R45, R19, R14 ;  /* 0x000000132d2d7223 */ /* 0x000fca000000000e */
[----:B------:R0:W-:Y:S05]  /*2f90*/  @P2 STG.E desc[UR36][R10.64+0xa4], R45 ;  /* 0x0000a42d0a002986 */ /* 0x0001ea000c101924 */
[----:B------:R-:W-:Y:S05]  /*2fa0*/  @!P0 BRA `(.L_x_71) ;  /* 0x0000000000048947 */ /* 0x000fea0003800000 */
[----:B------:R0:W5:Y:S02]  /*2fb0*/  LDG.E.LTC128B R25, desc[UR36][R8.64+0xa0] ;  /* 0x0000a02408197981 */ /* 0x000164000c1e1920 */
.L_x_71:
[----:B------:R-:W-:Y:S05]  /*2fc0*/  BSYNC B1 ;  /* 0x0000000000017941 */ /* 0x000fea0003800000 */
.L_x_70:
        /* <DEDUP_REMOVED lines=8> */
.L_x_73:
[----:B------:R-:W-:Y:S05]  /*3050*/  BSYNC B1 ;  /* 0x0000000000017941 */ /* 0x000fea0003800000 */
.L_x_72:
        /* <DEDUP_REMOVED lines=8> */
.L_x_75:
[----:B------:R-:W-:Y:S05]  /*30e0*/  BSYNC B1 ;  /* 0x0000000000017941 */ /* 0x000fea0003800000 */
.L_x_74:
[----:B--2--5:R-:W-:Y:S01]  /*30f0*/  FMUL R7, R25, R56 ;  /* 0x0000003819077220 */ /* 0x024fe20000400000 */
[----:B------:R-:W-:Y:S01]  /*3100*/  ISETP.GT.AND P1, PT, R3, RZ, P0 ;  /* 0x000000ff0300720c */ /* 0x000fe20000724270 */
[----:B------:R-:W-:Y:S02]  /*3110*/  BSSY B1, `(.L_x_76) ;  /* 0x0000005000017945 */ /* 0x000fe40003800000 */
[----:B------:R-:W-:-:S05]  /*3120*/  FFMA R7, R48, R19, R7 ;  /* 0x0000001330077223 */ /* 0x000fca0000000007 */
[----:B------:R2:W-:Y:S05]  /*3130*/  @P3 STG.E desc[UR36][R10.64+0xc0], R7 ;  /* 0x0000c0070a003986 */ /* 0x0005ea000c101924 */
[----:B------:R-:W-:Y:S05]  /*3140*/  @!P1 BRA `(.L_x_77) ;  /* 0x0000000000049947 */ /* 0x000fea0003800000 */
[----:B------:R0:W5:Y:S02]  /*3150*/  LDG.E.LTC128B R25, desc[UR36][R4.64+0xc4] ;  /* 0x0000c42404197981 */ /* 0x000164000c1e1920 */
.L_x_77:
[----:B------:R-:W-:Y:S05]  /*3160*/  BSYNC B1 ;  /* 0x0000000000017941 */ /* 0x000fea0003800000 */
.L_x_76:
[----:B-----5:R-:W-:Y:S01]  /*3170*/  FMUL R14, R25, R56 ;  /* 0x00000038190e7220 */ /* 0x020fe20000400000 */
[----:B------:R-:W-:Y:S01]  /*3180*/  ISETP.GT.AND P2, PT, R3, 0x8, P2 ;  /* 0x000000080300780c */ /* 0x000fe20001744270 */
[----:B------:R-:W-:Y:S02]  /*3190*/  BSSY B1, `(.L_x_78) ;  /* 0x0000005000017945 */ /* 0x000fe40003800000 */
[----:B------:R-:W-:-:S05]  /*31a0*/  FFMA R49, R49, R19, R14 ;  /* 0x0000001331317223 */ /* 0x000fca000000000e */
[----:B------:R0:W-:Y:S05]  /*31b0*/  @P1 STG.E desc[UR36][R10.64+0xc4], R49 ;  /* 0x0000c4310a001986 */ /* 0x0001ea000c101924 */
[----:B------:R-:W-:Y:S05]  /*31c0*/  @!P2 BRA `(.L_x_79) ;  /* 0x000000000004a947 */ /* 0x000fea0003800000 */
[----:B------:R0:W5:Y:S02]  /*31d0*/  LDG.E.LTC128B R25, desc[UR36][R8.64+0xc0] ;  /* 0x0000c02408197981 */ /* 0x000164000c1e1920 */
.L_x_79:
[----:B------:R-:W-:Y:S05]  /*31e0*/  BSYNC B1 ;  /* 0x0000000000017941 */ /* 0x000fea0003800000 */
.L_x_78:
        /* <DEDUP_REMOVED lines=8> */
.L_x_81:
[----:B------:R-:W-:Y:S05]  /*3270*/  BSYNC B1 ;  /* 0x0000000000017941 */ /* 0x000fea0003800000 */
.L_x_80:
[----:B-----5:R-:W-:Y:S01]  /*3280*/  FMUL R14, R25, R56 ;  /* 0x00000038190e7220 */ /* 0x020fe20000400000 */
[----:B------:R-:W-:Y:S01]  /*3290*/  ISETP.GT.AND P2, PT, R6, 0x39, PT ;  /* 0x000000390600780c */ /* 0x000fe20003f44270 */
[----:B------:R-:W-:Y:S01]  /*32a0*/  @P0 IMAD.MOV.U32 R6, RZ, RZ, R12 ;  /* 0x000000ffff060224 */ /* 0x000fe200078e000c */
[----:B------:R-:W-:Y:S01]  /*32b0*/  ISETP.GT.AND P3, PT, R3, RZ, P1 ;  /* 0x000000ff0300720c */ /* 0x000fe20000f64270 */
[----:B------:R-:W-:Y:S01]  /*32c0*/  FFMA R51, R51, R19, R14 ;  /* 0x0000001333337223 */ /* 0x000fe2000000000e */
[----:B--2---:R-:W-:Y:S01]  /*32d0*/  @P0 IMAD.MOV.U32 R7, RZ, RZ, R13 ;  /* 0x000000ffff070224 */ /* 0x004fe200078e000d */
[----:B------:R-:W-:Y:S04]  /*32e0*/  BSSY B1, `(.L_x_82) ;  /* 0x0000004000017945 */ /* 0x000fe80003800000 */
[----:B------:R2:W-:Y:S06]  /*32f0*/  @P0 STG.E desc[UR36][R6.64+0xc4], R51 ;  /* 0x0000c43306000986 */ /* 0x0005ec000c101924 */
[----:B------:R-:W-:Y:S05]  /*3300*/  @!P3 BRA `(.L_x_83) ;  /* 0x000000000004b947 */ /* 0x000fea0003800000 */
[----:B------:R0:W5:Y:S02]  /*3310*/  LDG.E.LTC128B R25, desc[UR36][R4.64+0xe0] ;  /* 0x0000e02404197981 */ /* 0x000164000c1e1920 */
.L_x_83:
[----:B------:R-:W-:Y:S05]  /*3320*/  BSYNC B1 ;  /* 0x0000000000017941 */ /* 0x000fea0003800000 */
.L_x_82:
[----:B--2--5:R-:W-:Y:S01]  /*3330*/  FMUL R7, R25, R56 ;  /* 0x0000003819077220 */ /* 0x024fe20000400000 */
[----:B------:R-:W-:Y:S01]  /*3340*/  @P3 IMAD.MOV.U32 R6, RZ, RZ, R10 ;  /* 0x000000ffff063224 */ /* 0x000fe200078e000a */
[----:B------:R-:W-:Y:S01]  /*3350*/  ISETP.GT.AND P0, PT, R3, RZ, P2 ;  /* 0x000000ff0300720c */ /* 0x000fe20001704270 */
[----:B------:R-:W-:Y:S01]  /*3360*/  BSSY B1, `(.L_x_84) ;  /* 0x0000006000017945 */ /* 0x000fe20003800000 */
[----:B------:R-:W-:Y:S01]  /*3370*/  FFMA R15, R52, R19, R7 ;  /* 0x00000013340f7223 */ /* 0x000fe20000000007 */
[----:B------:R-:W-:-:S05]  /*3380*/  @P3 IMAD.MOV.U32 R7, RZ, RZ, R11 ;  /* 0x000000ffff073224 */ /* 0x000fca00078e000b */
[----:B------:R2:W-:Y:S05]  /*3390*/  @P3 STG.E desc[UR36][R6.64+0xe0], R15 ;  /* 0x0000e00f06003986 */ /* 0x0005ea000c101924 */
[----:B------:R-:W-:Y:S05]  /*33a0*/  @!P0 BRA `(.L_x_85) ;  /* 0x0000000000048947 */ /* 0x000fea0003800000 */
[----:B------:R0:W5:Y:S02]  /*33b0*/  LDG.E.LTC128B R25, desc[UR36][R4.64+0xe4] ;  /* 0x0000e42404197981 */ /* 0x000164000c1e1920 */
.L_x_85:
[----:B------:R-:W-:Y:S05]  /*33c0*/  BSYNC B1 ;  /* 0x0000000000017941 */ /* 0x000fea0003800000 */
.L_x_84:
[----:B01--45:R-:W-:Y:S01]  /*33d0*/  FMUL R4, R25, R56 ;  /* 0x0000003819047220 */ /* 0x033fe20000400000 */
[----:B------:R-:W-:Y:S01]  /*33e0*/  ISETP.GT.AND P1, PT, R3, 0x8, P1 ;  /* 0x000000080300780c */ /* 0x000fe20000f24270 */
[----:B------:R-:W-:Y:S02]  /*33f0*/  BSSY B1, `(.L_x_86) ;  /* 0x0000005000017945 */ /* 0x000fe40003800000 */
[----:B------:R-:W-:-:S05]  /*3400*/  FFMA R53, R53, R19, R4 ;  /* 0x0000001335357223 */ /* 0x000fca0000000004 */
[----:B------:R0:W-:Y:S05]  /*3410*/  @P0 STG.E desc[UR36][R10.64+0xe4], R53 ;  /* 0x0000e4350a000986 */ /* 0x0001ea000c101924 */
[----:B------:R-:W-:Y:S05]  /*3420*/  @!P1 BRA `(.L_x_87) ;  /* 0x0000000000049947 */ /* 0x000fea0003800000 */
[----:B------:R1:W5:Y:S02]  /*3430*/  LDG.E.LTC128B R25, desc[UR36][R8.64+0xe0] ;  /* 0x0000e02408197981 */ /* 0x000364000c1e1920 */
.L_x_87:
[----:B------:R-:W-:Y:S05]  /*3440*/  BSYNC B1 ;  /* 0x0000000000017941 */ /* 0x000fea0003800000 */
.L_x_86:
[----:B-----5:R-:W-:Y:S01]  /*3450*/  FMUL R5, R25, R56 ;  /* 0x0000003819057220 */ /* 0x020fe20000400000 */
[----:B------:R-:W-:Y:S01]  /*3460*/  @P1 IMAD.MOV.U32 R4, RZ, RZ, R12 ;  /* 0x000000ffff041224 */ /* 0x000fe200078e000c */
[----:B------:R-:W-:Y:S01]  /*3470*/  ISETP.GT.AND P2, PT, R3, 0x8, P2 ;  /* 0x000000080300780c */ /* 0x000fe20001744270 */
[----:B------:R-:W-:Y:S01]  /*3480*/  BSSY B1, `(.L_x_88) ;  /* 0x0000006000017945 */ /* 0x000fe20003800000 */
[----:B--2---:R-:W-:Y:S01]  /*3490*/  FFMA R7, R54, R19, R5 ;  /* 0x0000001336077223 */ /* 0x004fe20000000005 */
[----:B------:R-:W-:-:S05]  /*34a0*/  @P1 IMAD.MOV.U32 R5, RZ, RZ, R13 ;  /* 0x000000ffff051224 */ /* 0x000fca00078e000d */
[----:B------:R2:W-:Y:S05]  /*34b0*/  @P1 STG.E desc[UR36][R4.64+0xe0], R7 ;  /* 0x0000e00704001986 */ /* 0x0005ea000c101924 */
[----:B------:R-:W-:Y:S05]  /*34c0*/  @!P2 BRA `(.L_x_89) ;  /* 0x000000000004a947 */ /* 0x000fea0003800000 */
[----:B------:R4:W5:Y:S02]  /*34d0*/  LDG.E.LTC128B R25, desc[UR36][R8.64+0xe4] ;  /* 0x0000e42408197981 */ /* 0x000964000c1e1920 */
.L_x_89:
[----:B------:R-:W-:Y:S05]  /*34e0*/  BSYNC B1 ;  /* 0x0000000000017941 */ /* 0x000fea0003800000 */
.L_x_88:
[----:B--2--5:R-:W-:-:S04]  /*34f0*/  FMUL R4, R25, R56 ;  /* 0x0000003819047220 */ /* 0x024fc80000400000 */
[----:B------:R-:W-:Y:S01]  /*3500*/  FFMA R55, R55, R19, R4 ;  /* 0x0000001337377223 */ /* 0x000fe20000000004 */
[----:B------:R-:W-:Y:S06]  /*3510*/  @!P2 BRA `(.L_x_90) ;  /* 0x0000000400f0a947 */ /* 0x000fec0003800000 */
[----:B------:R2:W-:Y:S01]  /*3520*/  STG.E desc[UR36][R12.64+0xe4], R55 ;  /* 0x0000e4370c007986 */ /* 0x0005e2000c101924 */
[----:B------:R-:W-:Y:S05]  /*3530*/  BRA `(.L_x_90) ;  /* 0x0000000400e87947 */ /* 0x000fea0003800000 */
.L_x_29:
[----:B------:R-:W-:Y:S01]  /*3540*/  ISETP.GT.AND P0, PT, R6, 0x1, PT ;  /* 0x000000010600780c */ /* 0x000fe20003f04270 */
[----:B------:R-:W-:Y:S01]  /*3550*/  ULDC.64 UR4, c[0x0][0x5c0] ;  /* 0x0001700000047ab9 */ /* 0x000fe20000000a00 */
[-C--:B------:R-:W-:Y:S01]  /*3560*/  FMUL R7, R24, R19.reuse ;  /* 0x0000001318077220 */ /* 0x080fe20000400000 */
[C---:B------:R-:W-:Y:S01]  /*3570*/  LEA R4, P4, R70.reuse, UR4, 0x2 ;  /* 0x0000000446047c11 */ /* 0x040fe2000f8810ff */
[-C--:B------:R-:W-:Y:S01]  /*3580*/  FMUL R25, R25, R19.reuse ;  /* 0x0000001319197220 */ /* 0x080fe20000400000 */
[----:B------:R-:W-:Y:S01]  /*3590*/  ISETP.GT.AND P2, PT, R3, RZ, P0 ;  /* 0x000000ff0300720c */ /* 0x000fe20000744270 */
[-C--:B------:R-:W-:Y:S01]  /*35a0*/  FMUL R27, R27, R19.reuse ;  /* 0x000000131b1b7220 */ /* 0x080fe20000400000 */
[----:B------:R-:W-:Y:S01]  /*35b0*/  LEA.HI.X R5, R70, UR5, R79, 0x2, P4 ;  /* 0x0000000546057c11 */ /* 0x000fe2000a0f144f */
[-C--:B------:R-:W-:Y:S01]  /*35c0*/  FMUL R11, R28, R19.reuse ;  /* 0x000000131c0b7220 */ /* 0x080fe20000400000 */
[----:B------:R-:W-:Y:S01]  /*35d0*/  ISETP.GT.AND P3, PT, R3, 0x8, P3 ;  /* 0x000000080300780c */ /* 0x000fe20001f64270 */
[-C--:B------:R-:W-:Y:S01]  /*35e0*/  FMUL R29, R29, R19.reuse ;  /* 0x000000131d1d7220 */ /* 0x080fe20000400000 */
[----:B------:R-:W-:Y:S01]  /*35f0*/  ISETP.GT.AND P0, PT, R3, 0x8, P0 ;  /* 0x000000080300780c */ /* 0x000fe20000704270 */
[----:B------:R0:W-:Y:S01]  /*3600*/  @P1 STG.E desc[UR36][R4.64], R7 ;  /* 0x0000000704001986 */ /* 0x0001e2000c101924 */
[C---:B------:R-:W-:Y:S01]  /*3610*/  ISETP.GT.AND P5, PT, R6.reuse, 0x8, PT ;  /* 0x000000080600780c */ /* 0x040fe20003fa4270 */
[-C--:B------:R-:W-:Y:S01]  /*3620*/  FMUL R31, R31, R19.reuse ;  /* 0x000000131f1f7220 */ /* 0x080fe20000400000 */
[----:B------:R-:W-:Y:S01]  /*3630*/  SHF.L.U64.HI R9, R57, 0x2, R58 ;  /* 0x0000000239097819 */ /* 0x000fe2000001023a */
[-C--:B------:R-:W-:Y:S01]  /*3640*/  FMUL R33, R33, R19.reuse ;  /* 0x0000001321217220 */ /* 0x080fe20000400000 */
[----:B------:R-:W-:Y:S01]  /*3650*/  LEA R8, P1, R57, R4, 0x2 ;  /* 0x0000000439087211 */ /* 0x000fe200078210ff */
[----:B------:R-:W-:Y:S01]  /*3660*/  @P2 STG.E desc[UR36][R4.64+0x4], R25 ;  /* 0x0000041904002986 */ /* 0x000fe2000c101924 */
[----:B------:R-:W-:Y:S01]  /*3670*/  ISETP.GT.AND P4, PT, R6, 0x9, PT ;  /* 0x000000090600780c */ /* 0x000fe20003f84270 */
[-C--:B------:R-:W-:Y:S01]  /*3680*/  FMUL R35, R35, R19.reuse ;  /* 0x0000001323237220 */ /* 0x080fe20000400000 */
[----:B------:R-:W-:Y:S01]  /*3690*/  ISETP.GT.AND P2, PT, R3, RZ, P5 ;  /* 0x000000ff0300720c */ /* 0x000fe20002f44270 */
[----:B------:R-:W-:Y:S01]  /*36a0*/  IMAD.X R9, R9, 0x1, R5, P1 ;  /* 0x0000000109097824 */ /* 0x000fe200008e0605 */
[C---:B------:R-:W-:Y:S01]  /*36b0*/  ISETP.GT.AND P1, PT, R3.reuse, RZ, P4 ;  /* 0x000000ff0300720c */ /* 0x040fe20002724270 */
[-C--:B0-----:R-:W-:Y:S01]  /*36c0*/  FMUL R7, R26, R19.reuse ;  /* 0x000000131a077220 */ /* 0x081fe20000400000 */
[----:B------:R-:W-:Y:S01]  /*36d0*/  ISETP.GT.AND P4, PT, R3, 0x8, P4 ;  /* 0x000000080300780c */ /* 0x000fe20002784270 */
[-C--:B------:R-:W-:Y:S01]  /*36e0*/  FMUL R37, R37, R19.reuse ;  /* 0x0000001325257220 */ /* 0x080fe20000400000 */
[-C--:B------:R-:W-:Y:S01]  /*36f0*/  FMUL R39, R39, R19.reuse ;  /* 0x0000001327277220 */ /* 0x080fe20000400000 */
[-C--:B------:R-:W-:Y:S01]  /*3700*/  FMUL R41, R41, R19.reuse ;  /* 0x0000001329297220 */ /* 0x080fe20000400000 */
[----:B------:R0:W-:Y:S01]  /*3710*/  @P3 STG.E desc[UR36][R8.64], R7 ;  /* 0x0000000708003986 */ /* 0x0001e2000c101924 */
[C---:B------:R-:W-:Y:S01]  /*3720*/  ISETP.GT.AND P3, PT, R6.reuse, 0x11, PT ;  /* 0x000000110600780c */ /* 0x040fe20003f64270 */
[-C--:B------:R-:W-:Y:S01]  /*3730*/  FMUL R43, R43, R19.reuse ;  /* 0x000000132b2b7220 */ /* 0x080fe20000400000 */
[-C--:B------:R-:W-:Y:S01]  /*3740*/  FMUL R45, R45, R19.reuse ;  /* 0x000000132d2d7220 */ /* 0x080fe20000400000 */
[----:B------:R-:W-:Y:S01]  /*3750*/  @P0 STG.E desc[UR36][R8.64+0x4], R27 ;  /* 0x0000041b08000986 */ /* 0x000fe2000c101924 */
[----:B------:R-:W-:Y:S01]  /*3760*/  ISETP.GT.AND P0, PT, R3, 0x8, P5 ;  /* 0x000000080300780c */ /* 0x000fe20002f04270 */
[-C--:B------:R-:W-:Y:S01]  /*3770*/  FMUL R47, R47, R19.reuse ;  /* 0x000000132f2f7220 */ /* 0x080fe20000400000 */
[----:B------:R-:W-:Y:S01]  /*3780*/  ISETP.GT.AND P5, PT, R6, 0x10, PT ;  /* 0x000000100600780c */ /* 0x000fe20003fa4270 */
[----:B------:R1:W-:Y:S01]  /*3790*/  @P2 STG.E desc[UR36][R4.64+0x20], R11 ;  /* 0x0000200b04002986 */ /* 0x0003e2000c101924 */
[-C--:B------:R-:W-:Y:S01]  /*37a0*/  FMUL R49, R49, R19.reuse ;  /* 0x0000001331317220 */ /* 0x080fe20000400000 */
[-C--:B------:R-:W-:Y:S01]  /*37b0*/  FMUL R51, R51, R19.reuse ;  /* 0x0000001333337220 */ /* 0x080fe20000400000 */
[C---:B------:R-:W-:Y:S01]  /*37c0*/  ISETP.GT.AND P2, PT, R3.reuse, RZ, P5 ;  /* 0x000000ff0300720c */ /* 0x040fe20002f44270 */
[----:B------:R-:W-:Y:S01]  /*37d0*/  @P1 STG.E desc[UR36][R4.64+0x24], R29 ;  /* 0x0000241d04001986 */ /* 0x000fe2000c101924 */
[-C--:B0-----:R-:W-:Y:S01]  /*37e0*/  FMUL R7, R30, R19.reuse ;  /* 0x000000131e077220 */ /* 0x081fe20000400000 */
[----:B------:R-:W-:Y:S01]  /*37f0*/  ISETP.GT.AND P1, PT, R3, RZ, P3 ;  /* 0x000000ff0300720c */ /* 0x000fe20001f24270 */
[-C--:B------:R-:W-:Y:S01]  /*3800*/  FMUL R53, R53, R19.reuse ;  /* 0x0000001335357220 */ /* 0x080fe20000400000 */
[C---:B------:R-:W-:Y:S01]  /*3810*/  ISETP.GT.AND P3, PT, R3.reuse, 0x8, P3 ;  /* 0x000000080300780c */ /* 0x040fe20001f64270 */
[-C--:B------:R-:W-:Y:S01]  /*3820*/  FMUL R13, R54, R19.reuse ;  /* 0x00000013360d7220 */ /* 0x080fe20000400000 */
[----:B------:R0:W-:Y:S01]  /*3830*/  @P0 STG.E desc[UR36][R8.64+0x20], R7 ;  /* 0x0000200708000986 */ /* 0x0001e2000c101924 */
[----:B------:R-:W-:Y:S01]  /*3840*/  ISETP.GT.AND P0, PT, R3, 0x8, P5 ;  /* 0x000000080300780c */ /* 0x000fe20002f04270 */
[-C--:B-1----:R-:W-:Y:S01]  /*3850*/  FMUL R11, R32, R19.reuse ;  /* 0x00000013200b7220 */ /* 0x082fe20000400000 */
[C---:B------:R-:W-:Y:S01]  /*3860*/  ISETP.GT.AND P5, PT, R6.reuse, 0x18, PT ;  /* 0x000000180600780c */ /* 0x040fe20003fa4270 */
[----:B------:R-:W-:Y:S01]  /*3870*/  @P4 STG.E desc[UR36][R8.64+0x24], R31 ;  /* 0x0000241f08004986 */ /* 0x000fe2000c101924 */
[----:B------:R-:W-:Y:S01]  /*3880*/  ISETP.GT.AND P4, PT, R6, 0x19, PT ;  /* 0x000000190600780c */ /* 0x000fe20003f84270 */
[----:B------:R-:W-:-:S02]  /*3890*/  FMUL R55, R55, R19 ;  /* 0x0000001337377220 */ /* 0x000fc40000400000 */
[----:B------:R1:W-:Y:S01]  /*38a0*/  @P2 STG.E desc[UR36][R4.64+0x40], R11 ;  /* 0x0000400b04002986 */ /* 0x0003e2000c101924 */
[----:B------:R-:W-:-:S03]  /*38b0*/  ISETP.GT.AND P2, PT, R3, RZ, P5 ;  /* 0x000000ff0300720c */ /* 0x000fc60002f44270 */
[----:B------:R-:W-:Y:S01]  /*38c0*/  @P1 STG.E desc[UR36][R4.64+0x44], R33 ;  /* 0x0000442104001986 */ /* 0x000fe2000c101924 */
[C---:B------:R-:W-:Y:S01]  /*38d0*/  ISETP.GT.AND P1, PT, R3.reuse, RZ, P4 ;  /* 0x000000ff0300720c */ /* 0x040fe20002724270 */
[----:B0-----:R-:W-:Y:S01]  /*38e0*/  FMUL R7, R34, R19 ;  /* 0x0000001322077220 */ /* 0x001fe20000400000 */
[----:B------:R-:W-:-:S04]  /*38f0*/  ISETP.GT.AND P4, PT, R3, 0x8, P4 ;  /* 0x000000080300780c */ /* 0x000fc80002784270 */
[----:B------:R0:W-:Y:S01]  /*3900*/  @P0 STG.E desc[UR36][R8.64+0x40], R7 ;  /* 0x0000400708000986 */ /* 0x0001e2000c101924 */
[----:B-1----:R-:W-:Y:S01]  /*3910*/  FMUL R11, R36, R19 ;  /* 0x00000013240b7220 */ /* 0x002fe20000400000 */
[----:B------:R-:W-:Y:S02]  /*3920*/  ISETP.GT.AND P0, PT, R3, 0x8, P5 ;  /* 0x000000080300780c */ /* 0x000fe40002f04270 */
[----:B------:R-:W-:Y:S01]  /*3930*/  @P3 STG.E desc[UR36][R8.64+0x44], R35 ;  /* 0x0000442308003986 */ /* 0x000fe2000c101924 */
[----:B------:R-:W-:-:S03]  /*3940*/  ISETP.GT.AND P5, PT, R6, 0x20, PT ;  /* 0x000000200600780c */ /* 0x000fc60003fa4270 */
[----:B------:R1:W-:Y:S01]  /*3950*/  @P2 STG.E desc[UR36][R4.64+0x60], R11 ;  /* 0x0000600b04002986 */ /* 0x0003e2000c101924 */
[----:B------:R-:W-:Y:S02]  /*3960*/  ISETP.GT.AND P2, PT, R6, 0x21, PT ;  /* 0x000000210600780c */ /* 0x000fe40003f44270 */
[C---:B------:R-:W-:Y:S01]  /*3970*/  ISETP.GT.AND P3, PT, R3.reuse, RZ, P5 ;  /* 0x000000ff0300720c */ /* 0x040fe20002f64270 */
[----:B------:R-:W-:Y:S01]  /*3980*/  @P1 STG.E desc[UR36][R4.64+0x64], R37 ;  /* 0x0000642504001986 */ /* 0x000fe2000c101924 */
[C---:B------:R-:W-:Y:S01]  /*3990*/  ISETP.GT.AND P1, PT, R3.reuse, RZ, P2 ;  /* 0x000000ff0300720c */ /* 0x040fe20001724270 */
[----:B0-----:R-:W-:Y:S01]  /*39a0*/  FMUL R7, R38, R19 ;  /* 0x0000001326077220 */ /* 0x001fe20000400000 */
[----:B------:R-:W-:-:S04]  /*39b0*/  ISETP.GT.AND P2, PT, R3, 0x8, P2 ;  /* 0x000000080300780c */ /* 0x000fc80001744270 */
[----:B------:R0:W-:Y:S01]  /*39c0*/  @P0 STG.E desc[UR36][R8.64+0x60], R7 ;  /* 0x0000600708000986 */ /* 0x0001e2000c101924 */
[----:B-1----:R-:W-:Y:S01]  /*39d0*/  FMUL R11, R40, R19 ;  /* 0x00000013280b7220 */ /* 0x002fe20000400000 */
[----:B------:R-:W-:Y:S02]  /*39e0*/  ISETP.GT.AND P0, PT, R3, 0x8, P5 ;  /* 0x000000080300780c */ /* 0x000fe40002f04270 */
[----:B------:R-:W-:Y:S04]  /*39f0*/  @P4 STG.E desc[UR36][R8.64+0x64], R39 ;  /* 0x0000642708004986 */ /* 0x000fe8000c101924 */
[----:B------:R1:W-:Y:S01]  /*3a00*/  @P3 STG.E desc[UR36][R4.64+0x80], R11 ;  /* 0x0000800b04003986 */ /* 0x0003e2000c101924 */
[----:B------:R-:W-:-:S03]  /*3a10*/  ISETP.GT.AND P3, PT, R6, 0x28, PT ;  /* 0x000000280600780c */ /* 0x000fc60003f64270 */
[----:B------:R-:W-:Y:S01]  /*3a20*/  @P1 STG.E desc[UR36][R4.64+0x84], R41 ;  /* 0x0000842904001986 */ /* 0x000fe2000c101924 */
[----:B------:R-:W-:Y:S01]  /*3a30*/  ISETP.GT.AND P1, PT, R6, 0x29, PT ;  /* 0x000000290600780c */ /* 0x000fe20003f24270 */
[-C--:B0-----:R-:W-:Y:S01]  /*3a40*/  FMUL R7, R42, R19.reuse ;  /* 0x000000132a077220 */ /* 0x081fe20000400000 */
[C---:B------:R-:W-:Y:S02]  /*3a50*/  ISETP.GT.AND P5, PT, R3.reuse, RZ, P3 ;  /* 0x000000ff0300720c */ /* 0x040fe40001fa4270 */
[C---:B------:R-:W-:Y:S02]  /*3a60*/  ISETP.GT.AND P4, PT, R3.reuse, RZ, P1 ;  /* 0x000000ff0300720c */ /* 0x040fe40000f84270 */
[----:B------:R0:W-:Y:S01]  /*3a70*/  @P0 STG.E desc[UR36][R8.64+0x80], R7 ;  /* 0x0000800708000986 */ /* 0x0001e2000c101924 */
[----:B-1----:R-:W-:Y:S01]  /*3a80*/  FMUL R11, R44, R19 ;  /* 0x000000132c0b7220 */ /* 0x002fe20000400000 */
[----:B------:R-:W-:Y:S02]  /*3a90*/  ISETP.GT.AND P3, PT, R3, 0x8, P3 ;  /* 0x000000080300780c */ /* 0x000fe40001f64270 */
[----:B------:R-:W-:Y:S01]  /*3aa0*/  @P2 STG.E desc[UR36][R8.64+0x84], R43 ;  /* 0x0000842b08002986 */ /* 0x000fe2000c101924 */
[----:B------:R-:W-:-:S02]  /*3ab0*/  ISETP.GT.AND P0, PT, R6, 0x30, PT ;  /* 0x000000300600780c */ /* 0x000fc40003f04270 */
[C---:B------:R-:W-:Y:S02]  /*3ac0*/  ISETP.GT.AND P1, PT, R3.reuse, 0x8, P1 ;  /* 0x000000080300780c */ /* 0x040fe40000f24270 */
[----:B------:R-:W-:Y:S01]  /*3ad0*/  ISETP.GT.AND P2, PT, R6, 0x31, PT ;  /* 0x000000310600780c */ /* 0x000fe20003f44270 */
[----:B------:R1:W-:Y:S01]  /*3ae0*/  @P5 STG.E desc[UR36][R4.64+0xa0], R11 ;  /* 0x0000a00b04005986 */ /* 0x0003e2000c101924 */
[C---:B------:R-:W-:Y:S01]  /*3af0*/  ISETP.GT.AND P5, PT, R3.reuse, RZ, P0 ;  /* 0x000000ff0300720c */ /* 0x040fe200007a4270 */
[-C--:B0-----:R-:W-:Y:S01]  /*3b00*/  FMUL R7, R46, R19.reuse ;  /* 0x000000132e077220 */ /* 0x081fe20000400000 */
[C---:B------:R-:W-:Y:S01]  /*3b10*/  ISETP.GT.AND P0, PT, R3.reuse, 0x8, P0 ;  /* 0x000000080300780c */ /* 0x040fe20000704270 */
[----:B------:R-:W-:Y:S01]  /*3b20*/  @P4 STG.E desc[UR36][R4.64+0xa4], R45 ;  /* 0x0000a42d04004986 */ /* 0x000fe2000c101924 */
[C---:B------:R-:W-:Y:S02]  /*3b30*/  ISETP.GT.AND P4, PT, R3.reuse, RZ, P2 ;  /* 0x000000ff0300720c */ /* 0x040fe40001784270 */
[----:B------:R-:W-:Y:S01]  /*3b40*/  ISETP.GT.AND P2, PT, R3, 0x8, P2 ;  /* 0x000000080300780c */ /* 0x000fe20001744270 */
[----:B------:R0:W-:Y:S01]  /*3b50*/  @P3 STG.E desc[UR36][R8.64+0xa0], R7 ;  /* 0x0000a00708003986 */ /* 0x0001e2000c101924 */
[----:B------:R-:W-:Y:S01]  /*3b60*/  ISETP.GT.AND P3, PT, R6, 0x39, PT ;  /* 0x000000390600780c */ /* 0x000fe20003f64270 */
[----:B-1----:R-:W-:-:S02]  /*3b70*/  FMUL R11, R48, R19 ;  /* 0x00000013300b7220 */ /* 0x002fc40000400000 */
[----:B------:R-:W-:Y:S01]  /*3b80*/  @P1 STG.E desc[UR36][R8.64+0xa4], R47 ;  /* 0x0000a42f08001986 */ /* 0x000fe2000c101924 */
[----:B------:R-:W-:-:S03]  /*3b90*/  ISETP.GT.AND P1, PT, R6, 0x38, PT ;  /* 0x000000380600780c */ /* 0x000fc60003f24270 */
[----:B------:R-:W-:Y:S01]  /*3ba0*/  @P0 IMAD.MOV.U32 R6, RZ, RZ, R8 ;  /* 0x000000ffff060224 */ /* 0x000fe200078e0008 */
[----:B------:R1:W-:Y:S01]  /*3bb0*/  @P5 STG.E desc[UR36][R4.64+0xc0], R11 ;  /* 0x0000c00b04005986 */ /* 0x0003e2000c101924 */
[C---:B------:R-:W-:Y:S02]  /*3bc0*/  ISETP.GT.AND P5, PT, R3.reuse, RZ, P3 ;  /* 0x000000ff0300720c */ /* 0x040fe40001fa4270 */
[C---:B------:R-:W-:Y:S01]  /*3bd0*/  ISETP.GT.AND P3, PT, R3.reuse, 0x8, P3 ;  /* 0x000000080300780c */ /* 0x040fe20001f64270 */
[----:B------:R-:W-:Y:S01]  /*3be0*/  @P4 STG.E desc[UR36][R4.64+0xc4], R49 ;  /* 0x0000c43104004986 */ /* 0x000fe2000c101924 */
[C---:B------:R-:W-:Y:S01]  /*3bf0*/  ISETP.GT.AND P4, PT, R3.reuse, RZ, P1 ;  /* 0x000000ff0300720c */ /* 0x040fe20000f84270 */
[----:B0-----:R-:W-:Y:S01]  /*3c00*/  @P0 IMAD.MOV.U32 R7, RZ, RZ, R9 ;  /* 0x000000ffff070224 */ /* 0x001fe200078e0009 */
[----:B------:R-:W-:Y:S01]  /*3c10*/  ISETP.GT.AND P1, PT, R3, 0x8, P1 ;  /* 0x000000080300780c */ /* 0x000fe20000f24270 */
[-C--:B------:R-:W-:Y:S01]  /*3c20*/  FMUL R3, R50, R19.reuse ;  /* 0x0000001332037220 */ /* 0x080fe20000400000 */
[----:B-1----:R-:W-:-:S04]  /*3c30*/  FMUL R11, R52, R19 ;  /* 0x00000013340b7220 */ /* 0x002fc80000400000 */
[----:B------:R0:W-:Y:S02]  /*3c40*/  @P0 STG.E desc[UR36][R6.64+0xc0], R3 ;  /* 0x0000c00306000986 */ /* 0x0001e4000c101924 */
[----:B0-----:R-:W-:Y:S02]  /*3c50*/  @P2 IMAD.MOV.U32 R6, RZ, RZ, R8 ;  /* 0x000000ffff062224 */ /* 0x001fe400078e0008 */
[----:B------:R-:W-:-:S05]  /*3c60*/  @P2 IMAD.MOV.U32 R7, RZ, RZ, R9 ;  /* 0x000000ffff072224 */ /* 0x000fca00078e0009 */
[----:B------:R-:W-:Y:S04]  /*3c70*/  @P2 STG.E desc[UR36][R6.64+0xc4], R51 ;  /* 0x0000c43306002986 */ /* 0x000fe8000c101924 */
[----:B------:R-:W-:Y:S04]  /*3c80*/  @P4 STG.E desc[UR36][R4.64+0xe0], R11 ;  /* 0x0000e00b04004986 */ /* 0x000fe8000c101924 */
[----:B------:R0:W-:Y:S02]  /*3c90*/  @P5 STG.E desc[UR36][R4.64+0xe4], R53 ;  /* 0x0000e43504005986 */ /* 0x0001e4000c101924 */
[----:B0-----:R-:W-:-:S02]  /*3ca0*/  @P1 IMAD.MOV.U32 R4, RZ, RZ, R8 ;  /* 0x000000ffff041224 */ /* 0x001fc400078e0008 */
[----:B------:R-:W-:-:S05]  /*3cb0*/  @P1 IMAD.MOV.U32 R5, RZ, RZ, R9 ;  /* 0x000000ffff051224 */ /* 0x000fca00078e0009 */
[----:B------:R0:W-:Y:S04]  /*3cc0*/  @P1 STG.E desc[UR36][R4.64+0xe0], R13 ;  /* 0x0000e00d04001986 */ /* 0x0001e8000c101924 */
[----:B------:R0:W-:Y:S02]  /*3cd0*/  @P3 STG.E desc[UR36][R8.64+0xe4], R55 ;  /* 0x0000e43708003986 */ /* 0x0001e4000c101924 */
.L_x_90:
[----:B------:R-:W-:Y:S05]  /*3ce0*/  BSYNC B0 ;  /* 0x0000000000007941 */ /* 0x000fea0003800000 */
.L_x_28:
[----:B------:R-:W-:Y:S01]  /*3cf0*/  IADD3 R16, P0, R16, UR38, RZ ;  /* 0x0000002610107c10 */ /* 0x000fe2000ff1e0ff */
[----:B------:R-:W-:Y:S01]  /*3d00*/  ULDC.64 UR4, c[0x0][0x650] ;  /* 0x0001940000047ab9 */ /* 0x000fe20000000a00 */
[----:B------:R-:W-:Y:S01]  /*3d10*/  PRMT R3, RZ, 0x7610, R3 ;  /* 0x00007610ff037816 */ /* 0x000fe20000000003 */
[----:B------:R-:W-:Y:S01]  /*3d20*/  IMAD.MOV.U32 R68, RZ, RZ, -0x1 ;  /* 0xffffffffff447424 */ /* 0x000fe200078e00ff */
[----:B------:R-:W-:Y:S01]  /*3d30*/  IADD3.X R17, R17, UR41, RZ, P0, !PT ;  /* 0x0000002911117c10 */ /* 0x000fe200087fe4ff */
[----:B------:R-:W-:Y:S01]  /*3d40*/  IMAD.MOV.U32 R67, RZ, RZ, -0x1 ;  /* 0xffffffffff437424 */ /* 0x000fe200078e00ff */
[----:B------:R-:W-:-:S04]  /*3d50*/  ISETP.GE.U32.AND P0, PT, R16, UR4, PT ;  /* 0x0000000410007c0c */ /* 0x000fc8000bf06070 */
[----:B------:R-:W-:-:S13]  /*3d60*/  ISETP.GE.U32.AND.EX P0, PT, R17, UR5, PT, P0 ;  /* 0x0000000511007c0c */ /* 0x000fda000bf06100 */
[----:B------:R-:W-:Y:S05]  /*3d70*/  @P0 BRA `(.L_x_91) ;  /* 0x00000004004c0947 */ /* 0x000fea0003800000 */
[----:B0-----:R-:W0:Y:S01]  /*3d80*/  LDC.64 R10, c[0x0][0x628] ;  /* 0x00018a00ff0a7b82 */ /* 0x001e220000000a00 */
[----:B--23--:R-:W2:Y:S01]  /*3d90*/  S2R R12, SR_CTAID.X ;  /* 0x00000000000c7919 */ /* 0x00cea20000002500 */
[----:B-1--4-:R-:W-:Y:S02]  /*3da0*/  IMAD.MOV.U32 R8, RZ, RZ, R16 ;  /* 0x000000ffff087224 */ /* 0x012fe400078e0010 */
[----:B------:R-:W-:Y:S01]  /*3db0*/  IMAD.MOV.U32 R9, RZ, RZ, R17 ;  /* 0x000000ffff097224 */ /* 0x000fe200078e0011 */
[----:B------:R-:W1:Y:S03]  /*3dc0*/  S2R R20, SR_CTAID.Y ;  /* 0x0000000000147919 */ /* 0x000e660000002600 */
[----:B------:R-:W3:Y:S08]  /*3dd0*/  LDC R0, c[0x0][0x630] ;  /* 0x00018c00ff007b82 */ /* 0x000ef00000000800 */
[----:B------:R-:W4:Y:S01]  /*3de0*/  LDC.64 R14, c[0x0][0x620] ;  /* 0x00018800ff0e7b82 */ /* 0x000f220000000a00 */
[----:B0-----:R-:W-:-:S04]  /*3df0*/  ISETP.NE.U32.AND P0, PT, R10, RZ, PT ;  /* 0x000000ff0a00720c */ /* 0x001fc80003f05070 */
[----:B------:R-:W-:-:S13]  /*3e00*/  ISETP.NE.AND.EX P0, PT, R11, RZ, PT, P0 ;  /* 0x000000ff0b00720c */ /* 0x000fda0003f05300 */
[----:B-1234-:R-:W-:Y:S05]  /*3e10*/  @!P0 BRA `(.L_x_92) ;  /* 0x0000000000288947 */ /* 0x01efea0003800000 */
        /* <DEDUP_REMOVED lines=10> */
.L_x_92:
[-CC-:B------:R-:W-:Y:S01]  /*3ec0*/  SHF.R.U64 R67, R8, R0.reuse, R9.reuse ;  /* 0x0000000008437219 */ /* 0x180fe20000001209 */
[----:B------:R-:W0:Y:S01]  /*3ed0*/  LDC.64 R26, c[0x0][0x640] ;  /* 0x00019000ff1a7b82 */ /* 0x000e220000000a00 */
[----:B------:R-:W-:Y:S01]  /*3ee0*/  SHF.R.U32.HI R0, RZ, R0, R9 ;  /* 0x00000000ff007219 */ /* 0x000fe20000011609 */
[----:B------:R-:W-:Y:S01]  /*3ef0*/  ULDC UR4, c[0x0][0x150] ;  /* 0x0000540000047ab9 */ /* 0x000fe20000000800 */
[----:B------:R-:W-:Y:S02]  /*3f00*/  IADD3 R3, P0, RZ, -R67, RZ ;  /* 0x80000043ff037210 */ /* 0x000fe40007f1e0ff */
[----:B------:R-:W-:-:S03]  /*3f10*/  I2FP.F32.U32 R7, R12 ;  /* 0x0000000c00077245 */ /* 0x000fc60000201000 */
[----:B------:R-:W1:Y:S01]  /*3f20*/  LDC R6, c[0x0][0x618] ;  /* 0x00018600ff067b82 */ /* 0x000e620000000800 */
[----:B------:R-:W-:Y:S02]  /*3f30*/  IMAD.X R5, RZ, RZ, ~R0, P0 ;  /* 0x000000ffff057224 */ /* 0x000fe400000e0e00 */
[----:B------:R-:W-:Y:S01]  /*3f40*/  FMUL R7, R7, UR4 ;  /* 0x0000000407077c20 */ /* 0x000fe20008400000 */
[----:B------:R-:W-:Y:S01]  /*3f50*/  ULDC UR4, c[0x0][0x154] ;  /* 0x0000550000047ab9 */ /* 0x000fe20000000800 */
[-C--:B------:R-:W-:Y:S02]  /*3f60*/  IMAD R0, R5, R14.reuse, RZ ;  /* 0x0000000e05007224 */ /* 0x080fe400078e02ff */
[C---:B------:R-:W-:Y:S01]  /*3f70*/  IMAD.WIDE.U32 R4, R3.reuse, R14, R16 ;  /* 0x0000000e03047225 */ /* 0x040fe200078e0010 */
[----:B------:R-:W2:Y:S01]  /*3f80*/  LDC R8, c[0x0][0x608] ;  /* 0x00018200ff087b82 */ /* 0x000ea20000000800 */
[----:B------:R-:W3:Y:S02]  /*3f90*/  F2I.U32.TRUNC.NTZ R7, R7 ;  /* 0x0000000700077305 */ /* 0x000ee4000020f000 */
[----:B------:R-:W-:Y:S01]  /*3fa0*/  IMAD R3, R3, R15, R0 ;  /* 0x0000000f03037224 */ /* 0x000fe200078e0200 */
[----:B------:R-:W-:-:S03]  /*3fb0*/  I2FP.F32.U32 R0, R20 ;  /* 0x0000001400007245 */ /* 0x000fc60000201000 */
[----:B------:R-:W-:Y:S01]  /*3fc0*/  IMAD.IADD R3, R5, 0x1, R3 ;  /* 0x0000000105037824 */ /* 0x000fe200078e0203 */
[----:B------:R-:W4:Y:S01]  /*3fd0*/  LDC R11, c[0x0][0x658] ;  /* 0x00019600ff0b7b82 */ /* 0x000f220000000800 */
[----:B0-----:R-:W-:-:S04]  /*3fe0*/  ISETP.NE.U32.AND P0, PT, R26, RZ, PT ;  /* 0x000000ff1a00720c */ /* 0x001fc80003f05070 */
[----:B------:R-:W-:-:S03]  /*3ff0*/  ISETP.NE.AND.EX P0, PT, R27, RZ, PT, P0 ;  /* 0x000000ff1b00720c */ /* 0x000fc60003f05300 */
[----:B------:R-:W0:Y:S01]  /*4000*/  LDC R9, c[0x0][0x144] ;  /* 0x00005100ff097b82 */ /* 0x000e220000000800 */
[-C--:B-1----:R-:W-:Y:S01]  /*4010*/  SHF.R.U64 R10, R4, R6.reuse, R3 ;  /* 0x00000006040a7219 */ /* 0x082fe20000001203 */
[----:B---3--:R-:W-:Y:S01]  /*4020*/  IMAD.MOV R7, RZ, RZ, -R7 ;  /* 0x000000ffff077224 */ /* 0x008fe200078e0a07 */
[----:B------:R-:W-:Y:S01]  /*4030*/  SHF.R.U32.HI R3, RZ, R6, R3 ;  /* 0x00000006ff037219 */ /* 0x000fe20000011603 */
[----:B------:R-:W-:-:S04]  /*4040*/  FMUL R6, R0, UR4 ;  /* 0x0000000400067c20 */ /* 0x000fc80008400000 */
[----:B------:R-:W1:Y:S01]  /*4050*/  LDC R21, c[0x0][0x148] ;  /* 0x00005200ff157b82 */ /* 0x000e620000000800 */
[----:B------:R3:W0:Y:S01]  /*4060*/  F2I.U32.TRUNC.NTZ R14, R6 ;  /* 0x00000006000e7305 */ /* 0x000622000020f000 */
[-CC-:B--2---:R-:W-:Y:S02]  /*4070*/  SHF.R.U64 R13, R10, R8.reuse, R3.reuse ;  /* 0x000000080a0d7219 */ /* 0x184fe40000001203 */
[----:B------:R-:W-:-:S04]  /*4080*/  SHF.R.U32.HI R0, RZ, R8, R3 ;  /* 0x00000008ff007219 */ /* 0x000fc80000011603 */
[----:B------:R-:W2:Y:S01]  /*4090*/  LDC R24, c[0x0][0x648] ;  /* 0x00019200ff187b82 */ /* 0x000ea20000000800 */
[-CC-:B----4-:R-:W-:Y:S02]  /*40a0*/  SHF.R.U64 R15, R13, R11.reuse, R0.reuse ;  /* 0x0000000b0d0f7219 */ /* 0x190fe40000001200 */
[----:B------:R-:W-:-:S03]  /*40b0*/  SHF.R.U32.HI R5, RZ, R11, R0 ;  /* 0x0000000bff057219 */ /* 0x000fc60000011600 */
[----:B------:R-:W-:Y:S02]  /*40c0*/  IMAD.MOV.U32 R4, RZ, RZ, R15 ;  /* 0x000000ffff047224 */ /* 0x000fe400078e000f */
[----:B------:R-:W4:Y:S01]  /*40d0*/  LDC R28, c[0x0][0x638] ;  /* 0x00018e00ff1c7b82 */ /* 0x000f220000000800 */
[----:B0-----:R-:W-:-:S07]  /*40e0*/  IMAD R25, R9, R7, R12 ;  /* 0x0000000709197224 */ /* 0x001fce00078e020c */
[----:B------:R-:W0:Y:S08]  /*40f0*/  LDC R29, c[0x0][0x610] ;  /* 0x00018400ff1d7b82 */ /* 0x000e300000000800 */
[----:B------:R-:W0:Y:S01]  /*4100*/  LDC R30, c[0x0][0x600] ;  /* 0x00018000ff1e7b82 */ /* 0x000e220000000800 */
[----:B-123--:R-:W-:Y:S05]  /*4110*/  @!P0 BRA `(.L_x_93) ;  /* 0x0000000000288947 */ /* 0x00efea0003800000 */
        /* <DEDUP_REMOVED lines=10> */
.L_x_93:
[----:B------:R-:W-:Y:S01]  /*41c0*/  ISETP.NE.AND P0, PT, R2, 0x1, PT ;  /* 0x000000010200780c */ /* 0x000fe20003f05270 */
[----:B------:R-:W-:Y:S01]  /*41d0*/  IMAD.MOV R14, RZ, RZ, -R14 ;  /* 0x000000ffff0e7224 */ /* 0x000fe200078e0a0e */
[----:B------:R-:W-:Y:S02]  /*41e0*/  SHF.R.U64 R3, R4, R24, R5 ;  /* 0x0000001804037219 */ /* 0x000fe40000001205 */
[----:B------:R-:W-:Y:S02]  /*41f0*/  LOP3.LUT R0, R13, R64, RZ, 0xc0, !PT ;  /* 0x000000400d007212 */ /* 0x000fe400078ec0ff */
[----:B------:R-:W-:Y:S01]  /*4200*/  LOP3.LUT R10, R10, R63, RZ, 0xc0, !PT ;  /* 0x0000003f0a0a7212 */ /* 0x000fe200078ec0ff */
[----:B------:R-:W-:Y:S02]  /*4210*/  IMAD.MOV R4, RZ, RZ, -R3 ;  /* 0x000000ffff047224 */ /* 0x000fe400078e0a03 */
[----:B------:R-:W-:Y:S02]  /*4220*/  IMAD R0, R59, R3, R0 ;  /* 0x000000033b007224 */ /* 0x000fe400078e0200 */
[----:B----4-:R-:W-:-:S02]  /*4230*/  IMAD R3, R4, R28, R15 ;  /* 0x0000001c04037224 */ /* 0x010fc400078e020f */
[----:B------:R-:W-:Y:S02]  /*4240*/  @P0 IMAD R25, R21, R14, R20 ;  /* 0x0000000e15190224 */ /* 0x000fe400078e0214 */
[----:B0-----:R-:W-:Y:S02]  /*4250*/  IMAD R5, R3, R30, R10 ;  /* 0x0000001e03057224 */ /* 0x001fe400078e020a */
[----:B------:R-:W-:Y:S02]  /*4260*/  IMAD R0, R0, R29, R25 ;  /* 0x0000001d00007224 */ /* 0x000fe400078e0219 */
[----:B------:R-:W-:-:S03]  /*4270*/  IMAD.MOV.U32 R4, RZ, RZ, 0x1 ;  /* 0x00000001ff047424 */ /* 0x000fc600078e00ff */
[----:B------:R-:W-:Y:S02]  /*4280*/  SEL R68, R5, R0, !P0 ;  /* 0x0000000005447207 */ /* 0x000fe40004000000 */
[----:B------:R-:W-:Y:S02]  /*4290*/  PRMT R3, R4, 0x7610, R3 ;  /* 0x0000761004037816 */ /* 0x000fe40000000003 */
[----:B------:R-:W-:-:S07]  /*42a0*/  SEL R0, R0, R5, !P0 ;  /* 0x0000000500007207 */ /* 0x000fce0004000000 */
.L_x_91:
[----:B------:R-:W-:Y:S01]  /*42b0*/  UIADD3 UR42, UR43, UR42, URZ ;  /* 0x0000002a2b2a7290 */ /* 0x000fe2000fffe03f */
[----:B------:R-:W-:Y:S01]  /*42c0*/  LOP3.LUT P0, RZ, R3, 0xff, RZ, 0xc0, !PT ;  /* 0x000000ff03ff7812 */ /* 0x000fe2000780c0ff */
[----:B------:R-:W-:Y:S02]  /*42d0*/  IMAD.MOV.U32 R69, RZ, RZ, R0 ;  /* 0x000000ffff457224 */ /* 0x000fe400078e0000 */
[----:B------:R-:W-:Y:S02]  /*42e0*/  USHF.R.U32.HI UR4, URZ, 0x2, UR42 ;  /* 0x000000023f047899 */ /* 0x000fe4000801162a */
[----:B------:R-:W-:Y:S02]  /*42f0*/  UISETP.GT.U32.AND UP1, UPT, UR42, 0x3, UPT ;  /* 0x000000032a00788c */ /* 0x000fe4000bf24070 */
[----:B------:R-:W-:Y:S02]  /*4300*/  ULOP3.LUT UR4, UR4, 0x1, URZ, 0xc0, !UPT ;  /* 0x0000000104047892 */ /* 0x000fe4000f8ec03f */
[----:B------:R-:W-:-:S02]  /*4310*/  UISETP.LT.U32.AND UP1, UPT, UR43, 0x4, UP1 ;  /* 0x000000042b00788c */ /* 0x000fc40008f21070 */
[----:B------:R-:W-:Y:S02]  /*4320*/  UISETP.NE.U32.AND UP0, UPT, UR4, 0x1, UPT ;  /* 0x000000010400788c */ /* 0x000fe4000bf05070 */
[----:B------:R-:W-:Y:S02]  /*4330*/  USEL UR5, URZ, 0x1, !UP1 ;  /* 0x000000013f057887 */ /* 0x000fe4000c800000 */
[----:B------:R-:W-:Y:S02]  /*4340*/  UISETP.GT.U32.AND UP0, UPT, UR43, 0x3, !UP0 ;  /* 0x000000032b00788c */ /* 0x000fe4000c704070 */
[----:B------:R-:W-:Y:S02]  /*4350*/  ULOP3.LUT UR42, UR42, 0x3, URZ, 0xc0, !UPT ;  /* 0x000000032a2a7892 */ /* 0x000fe4000f8ec03f */
[----:B------:R-:W-:-:S04]  /*4360*/  USEL UR4, URZ, 0x1, !UP0 ;  /* 0x000000013f047887 */ /* 0x000fc8000c000000 */
[----:B------:R-:W-:Y:S01]  /*4370*/  ULOP3.LUT UR40, UR4, UR40, UR5, 0x96, !UPT ;  /* 0x0000002804287292 */ /* 0x000fe2000f8e9605 */
[----:B------:R-:W-:Y:S11]  /*4380*/  @P0 BRA `(.L_x_94) ;  /* 0xffffffcc008c0947 */ /* 0x000ff6000383ffff */
[----:B------:R-:W-:Y:S05]  /*4390*/  EXIT ;  /* 0x000000000000794d */ /* 0x000fea0003800000 */
.L_x_3:
        /* <DEDUP_REMOVED lines=26> */
.L_x_96:
[--C-:B------:R-:W-:Y:S01]  /*4540*/  SHF.R.U64 R14, R12, R20, R13.reuse ;  /* 0x000000140c0e7219 */ /* 0x100fe2000000120d */
[----:B------:R-:W0:Y:S01]  /*4550*/  LDC R24, c[0x0][0x618] ;  /* 0x00018600ff187b82 */ /* 0x000e220000000800 */
[----:B------:R-:W-:Y:S01]  /*4560*/  I2FP.F32.U32 R8, R6 ;  /* 0x0000000600087245 */ /* 0x000fe20000201000 */
[----:B------:R-:W-:Y:S01]  /*4570*/  ULDC UR4, c[0x0][0x150] ;  /* 0x0000540000047ab9 */ /* 0x000fe20000000800 */
[----:B------:R-:W-:Y:S02]  /*4580*/  SHF.R.U32.HI R7, RZ, R20, R13 ;  /* 0x00000014ff077219 */ /* 0x000fe4000001160d */
[----:B------:R-:W-:Y:S01]  /*4590*/  IADD3 R11, P0, RZ, -R14, RZ ;  /* 0x8000000eff0b7210 */ /* 0x000fe20007f1e0ff */
[----:B------:R-:W-:Y:S01]  /*45a0*/  FMUL R13, R8, UR4 ;  /* 0x00000004080d7c20 */ /* 0x000fe20008400000 */
[----:B------:R-:W-:Y:S01]  /*45b0*/  ULDC UR4, c[0x0][0x154] ;  /* 0x0000550000047ab9 */ /* 0x000fe20000000800 */
[----:B------:R-:W1:Y:S02]  /*45c0*/  LDC.64 R26, c[0x0][0x640] ;  /* 0x00019000ff1a7b82 */ /* 0x000e640000000a00 */
[----:B------:R-:W-:-:S02]  /*45d0*/  IMAD.X R7, RZ, RZ, ~R7, P0 ;  /* 0x000000ffff077224 */ /* 0x000fc400000e0e07 */
[----:B------:R-:W2:Y:S01]  /*45e0*/  F2I.U32.TRUNC.NTZ R13, R13 ;  /* 0x0000000d000d7305 */ /* 0x000ea2000020f000 */
[----:B------:R-:W-:-:S03]  /*45f0*/  IMAD.WIDE.U32 R8, R11, R22, R16 ;  /* 0x000000160b087225 */ /* 0x000fc600078e0010 */
[----:B------:R-:W3:Y:S01]  /*4600*/  LDC R15, c[0x0][0x144] ;  /* 0x00005100ff0f7b82 */ /* 0x000ee20000000800 */
[----:B------:R-:W-:-:S04]  /*4610*/  IMAD R10, R7, R22, RZ ;  /* 0x00000016070a7224 */ /* 0x000fc800078e02ff */
[----:B------:R-:W-:Y:S02]  /*4620*/  IMAD R7, R11, R23, R10 ;  /* 0x000000170b077224 */ /* 0x000fe400078e020a */
[----:B------:R-:W-:Y:S01]  /*4630*/  IMAD.MOV.U32 R10, RZ, RZ, -0x1 ;  /* 0xffffffffff0a7424 */ /* 0x000fe200078e00ff */
[----:B------:R-:W4:Y:S01]  /*4640*/  LDC R20, c[0x0][0x608] ;  /* 0x00018200ff147b82 */ /* 0x000f220000000800 */
[----:B------:R-:W-:Y:S01]  /*4650*/  IMAD.IADD R7, R9, 0x1, R7 ;  /* 0x0000000109077824 */ /* 0x000fe200078e0207 */
[----:B------:R-:W-:-:S04]  /*4660*/  I2FP.F32.U32 R9, R3 ;  /* 0x0000000300097245 */ /* 0x000fc80000201000 */
[-C--:B0-----:R-:W-:Y:S01]  /*4670*/  SHF.R.U64 R12, R8, R24.reuse, R7 ;  /* 0x00000018080c7219 */ /* 0x081fe20000001207 */
[----:B--2---:R-:W-:Y:S01]  /*4680*/  IMAD.MOV R8, RZ, RZ, -R13 ;  /* 0x000000ffff087224 */ /* 0x004fe200078e0a0d */
[----:B------:R-:W0:Y:S01]  /*4690*/  LDC R11, c[0x0][0x658] ;  /* 0x00019600ff0b7b82 */ /* 0x000e220000000800 */
[----:B-1----:R-:W-:Y:S01]  /*46a0*/  ISETP.NE.U32.AND P0, PT, R26, RZ, PT ;  /* 0x000000ff1a00720c */ /* 0x002fe20003f05070 */
[----:B------:R-:W-:Y:S01]  /*46b0*/  FMUL R9, R9, UR4 ;  /* 0x0000000409097c20 */ /* 0x000fe20008400000 */
[----:B------:R-:W-:Y:S02]  /*46c0*/  SHF.R.U32.HI R7, RZ, R24, R7 ;  /* 0x00000018ff077219 */ /* 0x000fe40000011607 */
[----:B------:R-:W-:-:S03]  /*46d0*/  ISETP.NE.AND.EX P0, PT, R27, RZ, PT, P0 ;  /* 0x000000ff1b00720c */ /* 0x000fc60003f05300 */
[----:B------:R-:W1:Y:S01]  /*46e0*/  LDC R22, c[0x0][0x148] ;  /* 0x00005200ff167b82 */ /* 0x000e620000000800 */
[----:B---3--:R-:W-:Y:S02]  /*46f0*/  IMAD R23, R15, R8, R6 ;  /* 0x000000080f177224 */ /* 0x008fe400078e0206 */
[----:B------:R-:W-:-:S05]  /*4700*/  IMAD.MOV.U32 R8, RZ, RZ, 0x1 ;  /* 0x00000001ff087424 */ /* 0x000fca00078e00ff */
[----:B------:R-:W2:Y:S01]  /*4710*/  LDC R21, c[0x0][0x600] ;  /* 0x00018000ff157b82 */ /* 0x000ea20000000800 */
[-CC-:B----4-:R-:W-:Y:S02]  /*4720*/  SHF.R.U64 R15, R12, R20.reuse, R7.reuse ;  /* 0x000000140c0f7219 */ /* 0x190fe40000001207 */
[----:B------:R-:W-:Y:S02]  /*4730*/  SHF.R.U32.HI R6, RZ, R20, R7 ;  /* 0x00000014ff067219 */ /* 0x000fe40000011607 */
[----:B------:R3:W4:Y:S03]  /*4740*/  F2I.U32.TRUNC.NTZ R20, R9 ;  /* 0x0000000900147305 */ /* 0x000726000020f000 */
[----:B------:R-:W1:Y:S01]  /*4750*/  LDC R25, c[0x0][0x648] ;  /* 0x00019200ff197b82 */ /* 0x000e620000000800 */
[-C--:B0-----:R-:W-:Y:S02]  /*4760*/  SHF.R.U64 R19, R15, R11.reuse, R6 ;  /* 0x0000000b0f137219 */ /* 0x081fe40000001206 */
[----:B------:R-:W-:-:S02]  /*4770*/  SHF.L.U32 R10, R10, R11, RZ ;  /* 0x0000000b0a0a7219 */ /* 0x000fc400000006ff */
[-C--:B------:R-:W-:Y:S01]  /*4780*/  SHF.R.U32.HI R7, RZ, R11.reuse, R6 ;  /* 0x0000000bff077219 */ /* 0x080fe20000011606 */
[----:B------:R-:W-:Y:S01]  /*4790*/  IMAD.MOV.U32 R6, RZ, RZ, R19 ;  /* 0x000000ffff067224 */ /* 0x000fe200078e0013 */
[----:B------:R-:W-:Y:S01]  /*47a0*/  SHF.L.U32 R24, R8, R11, RZ ;  /* 0x0000000b08187219 */ /* 0x000fe200000006ff */
[----:B------:R-:W0:Y:S01]  /*47b0*/  LDC R28, c[0x0][0x638] ;  /* 0x00018e00ff1c7b82 */ /* 0x000e220000000800 */
[----:B------:R-:W-:-:S07]  /*47c0*/  LOP3.LUT R30, RZ, R10, RZ, 0x33, !PT ;  /* 0x0000000aff1e7212 */ /* 0x000fce00078e33ff */
[----:B------:R-:W0:Y:S01]  /*47d0*/  LDC R29, c[0x0][0x610] ;  /* 0x00018400ff1d7b82 */ /* 0x000e220000000800 */
[----:B---34-:R-:W-:Y:S05]  /*47e0*/  @!P0 BRA `(.L_x_97) ;  /* 0x0000000000288947 */ /* 0x018fea0003800000 */
[----:B------:R-:W3:Y:S02]  /*47f0*/  LDC R6, c[0x0][0x64c] ;  /* 0x00019300ff067b82 */ /* 0x000ee40000000800 */
[----:B---3--:R-:W-:-:S05]  /*4800*/  IADD3 R11, P0, R19, R6, RZ ;  /* 0x00000006130b7210 */ /* 0x008fca0007f1e0ff */
        /* <DEDUP_REMOVED lines=8> */
.L_x_97:
[----:B------:R-:W-:Y:S01]  /*4890*/  ISETP.NE.AND P0, PT, R2, 0x1, PT ;  /* 0x000000010200780c */ /* 0x000fe20003f05270 */
[----:B--2---:R-:W-:Y:S01]  /*48a0*/  VIADD R9, R21, 0xffffffff ;  /* 0xffffffff15097836 */ /* 0x004fe20000000000 */
[----:B-1----:R-:W-:Y:S01]  /*48b0*/  SHF.R.U64 R7, R6, R25, R7 ;  /* 0x0000001906077219 */ /* 0x002fe20000001207 */
[----:B------:R-:W-:Y:S01]  /*48c0*/  IMAD.MOV R20, RZ, RZ, -R20 ;  /* 0x000000ffff147224 */ /* 0x000fe200078e0a14 */
[----:B------:R-:W-:Y:S02]  /*48d0*/  LOP3.LUT R6, R15, R30, RZ, 0xc0, !PT ;  /* 0x0000001e0f067212 */ /* 0x000fe400078ec0ff */
[----:B------:R-:W-:Y:S01]  /*48e0*/  LOP3.LUT R12, R12, R9, RZ, 0xc0, !PT ;  /* 0x000000090c0c7212 */ /* 0x000fe200078ec0ff */
[----:B------:R-:W-:Y:S02]  /*48f0*/  IMAD.MOV R8, RZ, RZ, -R7 ;  /* 0x000000ffff087224 */ /* 0x000fe400078e0a07 */
[----:B------:R-:W-:Y:S02]  /*4900*/  IMAD R6, R24, R7, R6 ;  /* 0x0000000718067224 */ /* 0x000fe400078e0206 */
[----:B------:R-:W-:-:S02]  /*4910*/  IMAD.MOV.U32 R9, RZ, RZ, 0x1 ;  /* 0x00000001ff097424 */ /* 0x000fc400078e00ff */
[----:B------:R-:W-:Y:S02]  /*4920*/  @P0 IMAD R23, R22, R20, R3 ;  /* 0x0000001416170224 */ /* 0x000fe400078e0203 */
[----:B0-----:R-:W-:Y:S02]  /*4930*/  IMAD R3, R8, R28, R19 ;  /* 0x0000001c08037224 */ /* 0x001fe400078e0213 */
[----:B------:R-:W-:Y:S02]  /*4940*/  IMAD R13, R6, R29, R23 ;  /* 0x0000001d060d7224 */ /* 0x000fe400078e0217 */
[----:B------:R-:W-:Y:S02]  /*4950*/  IMAD R6, R3, R21, R12 ;  /* 0x0000001503067224 */ /* 0x000fe400078e020c */
[----:B------:R-:W-:-:S03]  /*4960*/  IMAD.MOV.U32 R8, RZ, RZ, R14 ;  /* 0x000000ffff087224 */ /* 0x000fc600078e000e */
[----:B------:R-:W-:Y:S02]  /*4970*/  SEL R20, R6, R13, !P0 ;  /* 0x0000000d06147207 */ /* 0x000fe40004000000 */
[----:B------:R-:W-:-:S07]  /*4980*/  SEL R13, R13, R6, !P0 ;  /* 0x000000060d0d7207 */ /* 0x000fce0004000000 */
.L_x_95:
[----:B------:R-:W-:-:S08]  /*4990*/  NOP ;  /* 0x0000000000007918 */ /* 0x000fd00000000000 */
[----:B------:R-:W0:-:S00]  /*49a0*/  USETMAXREG.DEALLOC.CTAPOOL 0x28 ;  /* 0x00000028000079c8 */ /* 0x000e0000080e0500 */
[----:B0-----:R-:W-:-:S13]  /*49b0*/  ISETP.NE.AND P0, PT, R0, RZ, PT ;  /* 0x000000ff0000720c */ /* 0x001fda0003f05270 */
[----:B------:R-:W-:Y:S05]  /*49c0*/  @P0 EXIT ;  /* 0x000000000000094d */ /* 0x000fea0003800000 */
[----:B------:R-:W-:Y:S01]  /*49d0*/  LOP3.LUT P0, RZ, R9, 0xff, RZ, 0xc0, !PT ;  /* 0x000000ff09ff7812 */ /* 0x000fe2000780c0ff */
[----:B------:R-:W-:Y:S02]  /*49e0*/  IMAD.MOV.U32 R0, RZ, RZ, 0x1 ;  /* 0x00000001ff007424 */ /* 0x000fe400078e00ff */
[----:B------:R-:W-:-:S10]  /*49f0*/  IMAD.MOV.U32 R3, RZ, RZ, RZ ;  /* 0x000000ffff037224 */ /* 0x000fd400078e00ff */
[----:B------:R-:W-:Y:S05]  /*4a00*/  @!P0 BRA `(.L_x_98) ;  /* 0x0000000c004c8947 */ /* 0x000fea0003800000 */
[----:B------:R-:W0:Y:S01]  /*4a10*/  LDC R0, c[0x0][0x28c] ;  /* 0x0000a300ff007b82 */ /* 0x000e220000000800 */
[----:B------:R-:W-:Y:S01]  /*4a20*/  LOP3.LUT P0, RZ, R4, 0x1f, RZ, 0xc0, !PT ;  /* 0x0000001f04ff7812 */ /* 0x000fe2000780c0ff */
[----:B------:R-:W-:Y:S01]  /*4a30*/  ULDC UR5, c[0x0][0x658] ;  /* 0x0001960000057ab9 */ /* 0x000fe20000000800 */
[----:B------:R-:W-:Y:S01]  /*4a40*/  UMOV UR6, 0xffffffff ;  /* 0xffffffff00067882 */ /* 0x000fe20000000000 */
[----:B------:R-:W-:Y:S01]  /*4a50*/  BSSY B0, `(.L_x_98) ;  /* 0x00000ce000007945 */ /* 0x000fe20003800000 */
[----:B------:R-:W-:Y:S01]  /*4a60*/  USHF.L.U32 UR6, UR6, UR5, URZ ;  /* 0x0000000506067299 */ /* 0x000fe2000800063f */
[C---:B------:R-:W-:Y:S01]  /*4a70*/  ISETP.NE.AND P2, PT, R5.reuse, RZ, PT ;  /* 0x000000ff0500720c */ /* 0x040fe20003f45270 */
[----:B------:R-:W-:Y:S01]  /*4a80*/  IMAD.MOV.U32 R11, RZ, RZ, 0x1 ;  /* 0x00000001ff0b7424 */ /* 0x000fe200078e00ff */
[----:B------:R-:W-:Y:S01]  /*4a90*/  ISETP.NE.OR P0, PT, R5, RZ, !P0 ;  /* 0x000000ff0500720c */ /* 0x000fe20004705670 */
[----:B------:R-:W-:Y:S01]  /*4aa0*/  ULDC UR4, c[0x0][0x600] ;  /* 0x0001800000047ab9 */ /* 0x000fe20000000800 */
[----:B------:R-:W-:Y:S01]  /*4ab0*/  LOP3.LUT R19, R18, 0x2, RZ, 0xfc, !PT ;  /* 0x0000000212137812 */ /* 0x000fe200078efcff */
[----:B------:R-:W-:Y:S01]  /*4ac0*/  UMOV UR7, 0x1 ;  /* 0x0000000100077882 */ /* 0x000fe20000000000 */
[----:B------:R-:W-:-:S02]  /*4ad0*/  UIADD3 UR4, UR4, -0x1, URZ ;  /* 0xffffffff04047890 */ /* 0x000fc4000fffe03f */
[----:B------:R-:W-:Y:S02]  /*4ae0*/  USHF.L.U32 UR5, UR7, UR5, URZ ;  /* 0x0000000507057299 */ /* 0x000fe4000800063f */
[----:B------:R-:W-:Y:S01]  /*4af0*/  ULOP3.LUT UR13, URZ, UR6, URZ, 0x33, !UPT ;  /* 0x000000063f0d7292 */ /* 0x000fe2000f8e333f */
[----:B------:R-:W-:Y:S01]  /*4b00*/  ULDC.64 UR22, c[0x0][0x198] ;  /* 0x0000660000167ab9 */ /* 0x000fe20000000a00 */
[----:B0-----:R-:W-:-:S05]  /*4b10*/  VIADD R0, R0, 0x3f ;  /* 0x0000003f00007836 */ /* 0x001fca0000000000 */
[----:B------:R-:W-:-:S04]  /*4b20*/  SHF.R.S32.HI R3, RZ, 0x1f, R0 ;  /* 0x0000001fff037819 */ /* 0x000fc80000011400 */
[----:B------:R-:W-:Y:S01]  /*4b30*/  LEA.HI R3, R3, R0, RZ, 0x6 ;  /* 0x0000000003037211 */ /* 0x000fe200078f30ff */
[----:B------:R-:W-:-:S03]  /*4b40*/  IMAD.MOV.U32 R0, RZ, RZ, 0x1 ;  /* 0x00000001ff007424 */ /* 0x000fc600078e00ff */
[----:B------:R-:W-:Y:S01]  /*4b50*/  SHF.R.S32.HI R12, RZ, 0x6, R3 ;  /* 0x00000006ff0c7819 */ /* 0x000fe20000011403 */
[----:B------:R-:W-:-:S04]  /*4b60*/  IMAD.MOV.U32 R3, RZ, RZ, RZ ;  /* 0x000000ffff037224 */ /* 0x000fc800078e00ff */
[----:B------:R-:W-:-:S07]  /*4b70*/  VIADD R10, R12, 0x1 ;  /* 0x000000010c0a7836 */ /* 0x000fce0000000000 */
.L_x_110:
[----:B------:R-:W-:-:S03]  /*4b80*/  UMOV UR6, 0xffffffff ;  /* 0xffffffff00067882 */ /* 0x000fc60000000000 */
[----:B------:R-:W-:Y:S05]  /*4b90*/  BRA.DIV UR6, `(.L_x_99) ;  /* 0x0000000e06d47947 */ /* 0x000fea000b800000 */
[----:B------:R-:W-:-:S13]  /*4ba0*/  ELECT P6, URZ, PT ;  /* 0x00000000003f782f */ /* 0x000fda00038c0000 */
.L_x_121:
[----:B------:R-:W0:Y:S01]  /*4bb0*/  LDC R4, c[0x0][0x28c] ;  /* 0x0000a300ff047b82 */ /* 0x000e220000000800 */
[----:B------:R-:W-:Y:S01]  /*4bc0*/  BSSY B1, `(.L_x_100) ;  /* 0x0000043000017945 */ /* 0x000fe20003800000 */
[----:B0-----:R-:W-:-:S13]  /*4bd0*/  ISETP.LT.OR P6, PT, R4, 0x1, !P6 ;  /* 0x000000010400780c */ /* 0x001fda00077c1670 */
[----:B------:R-:W-:Y:S05]  /*4be0*/  @P6 BRA `(.L_x_101) ;  /* 0x0000000400006947 */ /* 0x000fea0003800000 */
[----:B------:R-:W-:Y:S02]  /*4bf0*/  IMAD.SHL.U32 R13, R13, 0x80, RZ ;  /* 0x000000800d0d7824 */ /* 0x000fe400078e00ff */
[----:B------:R-:W-:Y:S02]  /*4c00*/  IMAD.SHL.U32 R20, R20, 0x40, RZ ;  /* 0x0000004014147824 */ /* 0x000fe400078e00ff */
[----:B------:R-:W-:Y:S02]  /*4c10*/  IMAD.MOV.U32 R21, RZ, RZ, RZ ;  /* 0x000000ffff157224 */ /* 0x000fe400078e00ff */
[----:B------:R-:W-:Y:S02]  /*4c20*/  IMAD.MOV.U32 R4, RZ, RZ, R10 ;  /* 0x000000ffff047224 */ /* 0x000fe400078e000a */
[----:B------:R-:W-:Y:S02]  /*4c30*/  IMAD.MOV.U32 R5, RZ, RZ, R0 ;  /* 0x000000ffff057224 */ /* 0x000fe400078e0000 */
[----:B------:R-:W-:-:S07]  /*4c40*/  IMAD.MOV.U32 R6, RZ, RZ, R3 ;  /* 0x000000ffff067224 */ /* 0x000fce00078e0003 */
.L_x_105:
[----:B------:R-:W0:Y:S01]  /*4c50*/  S2R R14, SR_CgaCtaId ;  /* 0x00000000000e7919 */ /* 0x000e220000008800 */
[----:B------:R-:W-:Y:S01]  /*4c60*/  MOV R7, 0x400 ;  /* 0x0000040000077802 */ /* 0x000fe20000000f00 */
[----:B------:R-:W1:Y:S03]  /*4c70*/  @!P2 LDC R9, c[0x0][0x500] ;  /* 0x00014000ff09ab82 */ /* 0x000e660000000800 */
[----:B0-----:R-:W-:Y:S02]  /*4c80*/  LEA R15, R14, R7, 0x18 ;  /* 0x000000070e0f7211 */ /* 0x001fe400078ec0ff */
[----:B------:R-:W-:-:S03]  /*4c90*/  SHF.L.U32 R7, R5, 0x1f, RZ ;  /* 0x0000001f05077819 */ /* 0x000fc600000006ff */
[----:B------:R-:W-:-:S04]  /*4ca0*/  IMAD R14, R6, 0x8, R15 ;  /* 0x00000008060e7824 */ /* 0x000fc800078e020f */
[----:B------:R-:W0:Y:S02]  /*4cb0*/  SYNCS.PHASECHK.TRANS64.TRYWAIT P1, [R14+URZ+0x20], R7 ;  /* 0x000020070e0075a7 */ /* 0x000e24000802017f */
[----:B01----:R-:W-:Y:S05]  /*4cc0*/  @!P1 BRA `(.L_x_102) ;  /* 0x0000000c00a89947 */ /* 0x003fea0003800000 */
.L_x_122:
[----:B0-----:R-:W-:Y:S01]  /*4cd0*/  PRMT R7, R19, 0x9910, RZ ;  /* 0x0000991013077816 */ /* 0x001fe200000000ff */
[----:B------:R0:W-:Y:S03]  /*4ce0*/  @!P2 SYNCS.ARRIVE.TRANS64 RZ, [R14+URZ], R9 ;  /* 0x000000090effa9a7 */ /* 0x0001e6000800003f */
[----:B------:R-:W-:-:S13]  /*4cf0*/  ISETP.NE.AND P1, PT, R7, 0x2, PT ;  /* 0x000000020700780c */ /* 0x000fda0003f25270 */
[----:B0-----:R-:W-:Y:S05]  /*4d00*/  @P1 BRA `(.L_x_103) ;  /* 0x0000000000041947 */ /* 0x001fea0003800000 */
[----:B------:R-:W-:Y:S01]  /*4d10*/  BPT.TRAP 0x1 ;  /* 0x000000040000795c */ /* 0x000fe20000300000 */
.L_x_103:
[----:B------:R-:W-:Y:S05]  /*4d20*/  @P0 BRA `(.L_x_104) ;  /* 0x0000000000040947 */ /* 0x000fea0003800000 */
[----:B------:R-:W-:Y:S01]  /*4d30*/  BPT.TRAP 0x1 ;  /* 0x000000040000795c */ /* 0x000fe20000300000 */
.L_x_104:
[C-C-:B------:R-:W-:Y:S01]  /*4d40*/  IMAD R7, R6.reuse, 0x8000, R15.reuse ;  /* 0x0000800006077824 */ /* 0x140fe200078e020f */
[----:B------:R-:W-:Y:S01]  /*4d50*/  R2UR UR34, R21 ;  /* 0x00000000152272ca */ /* 0x000fe200000e0000 */
[----:B------:R-:W-:Y:S01]  /*4d60*/  IMAD R15, R6, 0x4000, R15 ;  /* 0x00004000060f7824 */ /* 0x000fe200078e020f */
[----:B------:R-:W-:Y:S01]  /*4d70*/  R2UR UR33, R14 ;  /* 0x000000000e2172ca */ /* 0x000fe200000e0000 */
[----:B------:R-:W-:Y:S01]  /*4d80*/  VIADD R4, R4, 0xffffffff ;  /* 0xffffffff04047836 */ /* 0x000fe20000000000 */
[----:B------:R-:W-:Y:S01]  /*4d90*/  R2UR UR24, R7 ;  /* 0x00000000071872ca */ /* 0x000fe200000e0000 */
[----:B------:R-:W-:Y:S01]  /*4da0*/  UIADD3 UR6, UP0, UR22, 0xf0, URZ ;  /* 0x000000f016067890 */ /* 0x000fe2000ff1e03f */
[----:B------:R-:W-:Y:S01]  /*4db0*/  R2UR UR8, R15 ;  /* 0x000000000f0872ca */ /* 0x000fe200000e0000 */
[----:B------:R-:W-:Y:S01]  /*4dc0*/  UIADD3 UR30, UP1, UR22, 0x1f0, URZ ;  /* 0x000001f0161e7890 */ /* 0x000fe2000ff3e03f */
[----:B------:R-:W-:Y:S01]  /*4dd0*/  R2UR UR36, R8 ;  /* 0x00000000082472ca */ /* 0x000fe200000e0000 */
[----:B------:R-:W-:Y:S01]  /*4de0*/  UIADD3.X UR7, URZ, UR23, URZ, UP0, !UPT ;  /* 0x000000173f077290 */ /* 0x000fe200087fe43f */
[----:B------:R-:W-:Y:S01]  /*4df0*/  R2UR UR35, R13 ;  /* 0x000000000d2372ca */ /* 0x000fe200000e0000 */
[----:B------:R-:W-:Y:S01]  /*4e00*/  UIADD3.X UR31, URZ, UR23, URZ, UP1, !UPT ;  /* 0x000000173f1f7290 */ /* 0x000fe20008ffe43f */
[----:B------:R-:W-:Y:S01]  /*4e10*/  R2UR UR19, R20 ;  /* 0x00000000141372ca */ /* 0x000fe200000e0000 */
[----:B------:R-:W-:Y:S01]  /*4e20*/  UIADD3 UR26, UR34, 0x20, URZ ;  /* 0x00000020221a7890 */ /* 0x000fe2000fffe03f */
[----:B------:R-:W-:Y:S01]  /*4e30*/  ISETP.GT.AND P3, PT, R4, 0x1, PT ;  /* 0x000000010400780c */ /* 0x000fe20003f64270 */
[----:B------:R-:W-:Y:S01]  /*4e40*/  VIADD R6, R6, 0x1 ;  /* 0x0000000106067836 */ /* 0x000fe20000000000 */
[----:B------:R-:W-:Y:S01]  /*4e50*/  UMOV UR14, 0x0 ;  /* 0x00000000000e7882 */ /* 0x000fe20000000000 */
[----:B------:R-:W-:Y:S01]  /*4e60*/  UIADD3 UR32, UR24, 0x100, URZ ;  /* 0x0000010018207890 */ /* 0x000fe2000fffe03f */
[----:B------:R-:W-:Y:S01]  /*4e70*/  VIADD R21, R21, 0x40 ;  /* 0x0000004015157836 */ /* 0x000fe20000000000 */
[----:B------:R-:W-:Y:S01]  /*4e80*/  UIADD3 UR24, UR24, 0x4100, URZ ;  /* 0x0000410018187890 */ /* 0x000fe2000fffe03f */
[----:B------:R-:W-:Y:S01]  /*4e90*/  ISETP.NE.AND P1, PT, R6, 0x4, PT ;  /* 0x000000040600780c */ /* 0x000fe20003f25270 */
[----:B------:R-:W-:-:S02]  /*4ea0*/  UIADD3 UR16, UR8, 0x20100, URZ ;  /* 0x0002010008107890 */ /* 0x000fc4000fffe03f */
[----:B------:R-:W-:Y:S01]  /*4eb0*/  UIADD3 UR8, UR8, 0x22100, URZ ;  /* 0x0002210008087890 */ /* 0x000fe2000fffe03f */
[----:B------:R-:W-:Y:S01]  /*4ec0*/  SEL R14, RZ, 0x1, P1 ;  /* 0x00000001ff0e7807 */ /* 0x000fe20000800000 */
[----:B------:R-:W-:Y:S01]  /*4ed0*/  UMOV UR15, 0x10000000 ;  /* 0x10000000000f7882 */ /* 0x000fe20000000000 */
[----:B------:R-:W-:Y:S01]  /*4ee0*/  UMOV UR25, UR33 ;  /* 0x0000002100197c82 */ /* 0x000fe20008000000 */
[----:B------:R-:W-:Y:S01]  /*4ef0*/  UMOV UR28, UR36 ;  /* 0x00000024001c7c82 */ /* 0x000fe20008000000 */
[----:B------:R-:W-:Y:S01]  /*4f00*/  UMOV UR27, UR35 ;  /* 0x00000023001b7c82 */ /* 0x000fe20008000000 */
[----:B------:R-:W-:Y:S01]  /*4f10*/  UMOV UR17, UR33 ;  /* 0x0000002100117c82 */ /* 0x000fe20008000000 */
[----:B------:R-:W-:Y:S01]  /*4f20*/  UMOV UR18, UR34 ;  /* 0x0000002200127c82 */ /* 0x000fe20008000000 */
[----:B------:R-:W-:Y:S01]  /*4f30*/  UMOV UR20, UR36 ;  /* 0x0000002400147c82 */ /* 0x000fe20008000000 */
[----:B------:R0:W-:Y:S01]  /*4f40*/  UTMALDG.3D [UR32], [UR6], desc[UR14] ;  /* 0x00000e20060075b4 */ /* 0x0001e20008011000 */
[----:B------:R-:W-:Y:S01]  /*4f50*/  UMOV UR9, UR33 ;  /* 0x0000002100097c82 */ /* 0x000fe20008000000 */
[----:B------:R-:W-:Y:S01]  /*4f60*/  UMOV UR11, UR19 ;  /* 0x00000013000b7c82 */ /* 0x000fe20008000000 */
[----:B------:R-:W-:Y:S01]  /*4f70*/  UMOV UR12, UR36 ;  /* 0x00000024000c7c82 */ /* 0x000fe20008000000 */
[----:B------:R-:W-:Y:S01]  /*4f80*/  UMOV UR10, UR26 ;  /* 0x0000001a000a7c82 */ /* 0x000fe20008000000 */
[----:B------:R-:W-:-:S02]  /*4f90*/  LOP3.LUT R5, R5, R14, RZ, 0x3c, !PT ;  /* 0x0000000e05057212 */ /* 0x000fc400078e3cff */
[----:B------:R-:W-:Y:S01]  /*4fa0*/  SEL R6, R6, RZ, P1 ;  /* 0x000000ff06067207 */ /* 0x000fe20000800000 */
[----:B------:R0:W-:Y:S01]  /*4fb0*/  UTMALDG.3D [UR24], [UR6], desc[UR14] ;  /* 0x00000e18060075b4 */ /* 0x0001e20008011000 */
[----:B------:R0:W-:Y:S01]  /*4fc0*/  UTMALDG.3D [UR16], [UR30], desc[UR14] ;  /* 0x00000e101e0075b4 */ /* 0x0001e20008011000 */
[----:B------:R0:W-:Y:S02]  /*4fd0*/  UTMALDG.3D [UR8], [UR30], desc[UR14] ;  /* 0x00000e081e0075b4 */ /* 0x0001e40008011000 */
[----:B0-----:R-:W-:Y:S05]  /*4fe0*/  @P3 BRA `(.L_x_105) ;  /* 0xfffffffc00183947 */ /* 0x001fea000383ffff */
.L_x_101:
[----:B------:R-:W-:Y:S05]  /*4ff0*/  BSYNC B1 ;  /* 0x0000000000017941 */ /* 0x000fea0003800000 */
.L_x_100:
[----:B------:R-:W-:Y:S01]  /*5000*/  LOP3.LUT P3, RZ, R11, 0xff, RZ, 0xc0, !PT ;  /* 0x000000ff0bff7812 */ /* 0x000fe2000786c0ff */
[----:B------:R-:W-:Y:S01]  /*5010*/  IMAD.IADD R3, R12, 0x1, R3 ;  /* 0x000000010c037824 */ /* 0x000fe200078e0203 */
[----:B------:R-:W-:Y:S01]  /*5020*/  IADD3 R16, P4, R16, UR38, RZ ;  /* 0x0000002610107c10 */ /* 0x000fe2000ff9e0ff */
[----:B------:R-:W-:Y:S01]  /*5030*/  ULDC.64 UR6, c[0x0][0x650] ;  /* 0x0001940000067ab9 */ /* 0x000fe20000000a00 */
[----:B------:R-:W-:Y:S01]  /*5040*/  BSSY B1, `(.L_x_106) ;  /* 0x000006c000017945 */ /* 0x000fe20003800000 */
[----:B------:R-:W-:Y:S01]  /*5050*/  IMAD.MOV.U32 R13, RZ, RZ, -0x1 ;  /* 0xffffffffff0d7424 */ /* 0x000fe200078e00ff */
[----:B------:R-:W-:Y:S01]  /*5060*/  ISETP.GT.U32.AND P1, PT, R3, 0x3, PT ;  /* 0x000000030300780c */ /* 0x000fe20003f24070 */
[----:B------:R-:W-:Y:S01]  /*5070*/  IMAD.MOV.U32 R20, RZ, RZ, -0x1 ;  /* 0xffffffffff147424 */ /* 0x000fe200078e00ff */
[----:B------:R-:W-:Y:S01]  /*5080*/  SHF.R.U32.HI R4, RZ, 0x2, R3 ;  /* 0x00000002ff047819 */ /* 0x000fe20000011603 */
[----:B------:R-:W-:Y:S01]  /*5090*/  IMAD.MOV.U32 R8, RZ, RZ, -0x1 ;  /* 0xffffffffff087424 */ /* 0x000fe200078e00ff */
[----:B------:R-:W-:-:S02]  /*50a0*/  ISETP.LT.U32.AND P1, PT, R12, 0x4, P1 ;  /* 0x000000040c00780c */ /* 0x000fc40000f21070 */
[----:B------:R-:W-:Y:S01]  /*50b0*/  IADD3.X R17, R17, UR41, RZ, P4, !PT ;  /* 0x0000002911117c10 */ /* 0x000fe2000a7fe4ff */
[----:B------:R-:W0:Y:S01]  /*50c0*/  @P3 S2R R6, SR_CgaCtaId ;  /* 0x0000000000063919 */ /* 0x000e220000008800 */
[----:B------:R-:W-:Y:S02]  /*50d0*/  @P3 MOV R5, 0x400 ;  /* 0x0000040000053802 */ /* 0x000fe40000000f00 */
[----:B------:R-:W-:Y:S02]  /*50e0*/  ISETP.GE.U32.AND P4, PT, R16, UR6, PT ;  /* 0x0000000610007c0c */ /* 0x000fe4000bf86070 */
[----:B------:R-:W-:Y:S02]  /*50f0*/  LOP3.LUT R4, R4, 0x1, RZ, 0xc0, !PT ;  /* 0x0000000104047812 */ /* 0x000fe400078ec0ff */
[----:B------:R-:W-:Y:S02]  /*5100*/  LOP3.LUT R3, R3, 0x3, RZ, 0xc0, !PT ;  /* 0x0000000303037812 */ /* 0x000fe400078ec0ff */
[----:B------:R-:W-:-:S02]  /*5110*/  PRMT R11, RZ, 0x7610, R11 ;  /* 0x00007610ff0b7816 */ /* 0x000fc4000000000b */
[----:B0-----:R-:W-:-:S04]  /*5120*/  @P3 LEA R5, R6, R5, 0x18 ;  /* 0x0000000506053211 */ /* 0x001fc800078ec0ff */
[----:B------:R0:W-:Y:S01]  /*5130*/  @P3 SYNCS.ARRIVE.TRANS64.A1T0 RZ, [R5+URZ+0x58], RZ ;  /* 0x000058ff05ff39a7 */ /* 0x0001e2000810003f */
[----:B------:R-:W-:-:S04]  /*5140*/  ISETP.NE.U32.AND P3, PT, R4, 0x1, PT ;  /* 0x000000010400780c */ /* 0x000fc80003f65070 */
[----:B------:R-:W-:Y:S02]  /*5150*/  ISETP.GT.U32.AND P3, PT, R12, 0x3, !P3 ;  /* 0x000000030c00780c */ /* 0x000fe40005f64070 */
[----:B0-----:R-:W-:Y:S02]  /*5160*/  SEL R5, RZ, 0x1, !P1 ;  /* 0x00000001ff057807 */ /* 0x001fe40004800000 */
[----:B------:R-:W-:Y:S02]  /*5170*/  ISETP.GE.U32.AND.EX P1, PT, R17, UR7, PT, P4 ;  /* 0x0000000711007c0c */ /* 0x000fe4000bf26140 */
[----:B------:R-:W-:-:S04]  /*5180*/  SEL R4, RZ, 0x1, !P3 ;  /* 0x00000001ff047807 */ /* 0x000fc80005800000 */
[----:B------:R-:W-:Y:S02]  /*5190*/  LOP3.LUT R0, R4, R0, R5, 0x96, !PT ;  /* 0x0000000004007212 */ /* 0x000fe400078e9605 */
[----:B------:R-:W-:-:S05]  /*51a0*/  PRMT R4, RZ, 0x7610, R4 ;  /* 0x00007610ff047816 */ /* 0x000fca0000000004 */
[----:B------:R-:W-:Y:S05]  /*51b0*/  @P1 BRA `(.L_x_107) ;  /* 0x0000000400501947 */ /* 0x000fea0003800000 */
[----:B------:R-:W-:Y:S01]  /*51c0*/  ULDC.64 UR6, c[0x0][0x628] ;  /* 0x00018a0000067ab9 */ /* 0x000fe20000000a00 */
[----:B------:R-:W0:Y:S01]  /*51d0*/  S2R R14, SR_CTAID.X ;  /* 0x00000000000e7919 */ /* 0x000e220000002500 */
[----:B------:R-:W-:Y:S01]  /*51e0*/  ISETP.NE.U32.AND P1, PT, RZ, UR6, PT ;  /* 0x00000006ff007c0c */ /* 0x000fe2000bf25070 */
[----:B------:R-:W-:Y:S01]  /*51f0*/  ULDC UR9, c[0x0][0x630] ;  /* 0x00018c0000097ab9 */ /* 0x000fe20000000800 */
[----:B------:R-:W-:Y:S01]  /*5200*/  IMAD.MOV.U32 R4, RZ, RZ, R16 ;  /* 0x000000ffff047224 */ /* 0x000fe200078e0010 */
[----:B------:R-:W1:Y:S01]  /*5210*/  S2R R13, SR_CTAID.Y ;  /* 0x00000000000d7919 */ /* 0x000e620000002600 */
[----:B------:R-:W-:Y:S01]  /*5220*/  ISETP.NE.AND.EX P1, PT, RZ, UR7, PT, P1 ;  /* 0x00000007ff007c0c */ /* 0x000fe2000bf25310 */
[----:B------:R-:W-:-:S12]  /*5230*/  IMAD.MOV.U32 R5, RZ, RZ, R17 ;  /* 0x000000ffff057224 */ /* 0x000fd800078e0011 */
[----:B------:R-:W-:Y:S05]  /*5240*/  @!P1 BRA `(.L_x_108) ;  /* 0x0000000000289947 */ /* 0x000fea0003800000 */
[----:B------:R-:W-:Y:S02]  /*5250*/  ULDC UR8, c[0x0][0x634] ;  /* 0x00018d0000087ab9 */ /* 0x000fe40000000800 */
[----:B------:R-:W-:-:S05]  /*5260*/  IADD3 R9, P1, R16, UR8, RZ ;  /* 0x0000000810097c10 */ /* 0x000fca000ff3e0ff */
[----:B------:R-:W-:-:S04]  /*5270*/  IMAD.X R15, RZ, RZ, R17, P1 ;  /* 0x000000ffff0f7224 */ /* 0x000fc800008e0611 */
[----:B------:R-:W-:-:S04]  /*5280*/  IMAD.WIDE.U32 R6, R15, UR6, RZ ;  /* 0x000000060f067c25 */ /* 0x000fc8000f8e00ff */
[----:B------:R-:W-:-:S04]  /*5290*/  IMAD.WIDE.U32 R6, P1, R9, UR7, R6 ;  /* 0x0000000709067c25 */ /* 0x000fc8000f820006 */
[----:B------:R-:W-:-:S04]  /*52a0*/  IMAD.WIDE.U32 R8, R9, UR6, RZ ;  /* 0x0000000609087c25 */ /* 0x000fc8000f8e00ff */
[----:B------:R-:W-:Y:S01]  /*52b0*/  IMAD.X R5, RZ, RZ, RZ, P1 ;  /* 0x000000ffff057224 */ /* 0x000fe200008e06ff */
[----:B------:R-:W-:Y:S01]  /*52c0*/  IADD3 RZ, P1, R9, R6, RZ ;  /* 0x0000000609ff7210 */ /* 0x000fe20007f3e0ff */
[----:B------:R-:W-:-:S04]  /*52d0*/  IMAD.MOV.U32 R4, RZ, RZ, R7 ;  /* 0x000000ffff047224 */ /* 0x000fc800078e0007 */
[----:B------:R-:W-:-:S08]  /*52e0*/  IMAD.WIDE.U32.X R4, R15, UR7, R4, P1 ;  /* 0x000000070f047c25 */ /* 0x000fd000088e0404 */
.L_x_108:
[--C-:B------:R-:W-:Y:S01]  /*52f0*/  SHF.R.U64 R8, R4, UR9, R5.reuse ;  /* 0x0000000904087c19 */ /* 0x100fe20008001205 */
[----:B------:R-:W-:Y:S01]  /*5300*/  ULDC.64 UR6, c[0x0][0x620] ;  /* 0x0001880000067ab9 */ /* 0x000fe20000000a00 */
[----:B------:R-:W-:Y:S01]  /*5310*/  SHF.R.U32.HI R4, RZ, UR9, R5 ;  /* 0x00000009ff047c19 */ /* 0x000fe20008011605 */
[----:B------:R-:W2:Y:S01]  /*5320*/  LDC R25, c[0x0][0x144] ;  /* 0x00005100ff197b82 */ /* 0x000ea20000000800 */
[----:B------:R-:W-:Y:S01]  /*5330*/  IADD3 R7, P1, RZ, -R8, RZ ;  /* 0x80000008ff077210 */ /* 0x000fe20007f3e0ff */
[----:B------:R-:W-:Y:S01]  /*5340*/  ULDC.64 UR10, c[0x0][0x640] ;  /* 0x00019000000a7ab9 */ /* 0x000fe20000000a00 */
[----:B0-----:R-:W-:Y:S01]  /*5350*/  I2FP.F32.U32 R9, R14 ;  /* 0x0000000e00097245 */ /* 0x001fe20000201000 */
[----:B------:R-:W-:Y:S02]  /*5360*/  ULDC UR8, c[0x0][0x608] ;  /* 0x0001820000087ab9 */ /* 0x000fe40000000800 */
[----:B------:R-:W-:Y:S01]  /*5370*/  IMAD.X R4, RZ, RZ, ~R4, P1 ;  /* 0x000000ffff047224 */ /* 0x000fe200008e0e04 */
[----:B------:R-:W-:Y:S01]  /*5380*/  ISETP.NE.U32.AND P1, PT, RZ, UR10, PT ;  /* 0x0000000aff007c0c */ /* 0x000fe2000bf25070 */
[----:B------:R-:W0:Y:S02]  /*5390*/  LDC R20, c[0x0][0x148] ;  /* 0x00005200ff147b82 */ /* 0x000e240000000800 */
[----:B------:R-:W-:Y:S01]  /*53a0*/  IMAD R6, R4, UR6, RZ ;  /* 0x0000000604067c24 */ /* 0x000fe2000f8e02ff */
[----:B------:R-:W-:Y:S01]  /*53b0*/  ISETP.NE.AND.EX P1, PT, RZ, UR11, PT, P1 ;  /* 0x0000000bff007c0c */ /* 0x000fe2000bf25310 */
[----:B------:R-:W-:Y:S01]  /*53c0*/  IMAD.WIDE.U32 R4, R7, UR6, R16 ;  /* 0x0000000607047c25 */ /* 0x000fe2000f8e0010 */
[----:B------:R-:W-:-:S03]  /*53d0*/  ULDC UR6, c[0x0][0x150] ;  /* 0x0000540000067ab9 */ /* 0x000fc60000000800 */
[----:B------:R-:W-:Y:S02]  /*53e0*/  IMAD R7, R7, UR7, R6 ;  /* 0x0000000707077c24 */ /* 0x000fe4000f8e0206 */
[----:B------:R-:W-:Y:S01]  /*53f0*/  FMUL R6, R9, UR6 ;  /* 0x0000000609067c20 */ /* 0x000fe20008400000 */
[----:B------:R-:W-:Y:S01]  /*5400*/  ULDC UR6, c[0x0][0x618] ;  /* 0x0001860000067ab9 */ /* 0x000fe20000000800 */
[----:B------:R-:W-:Y:S01]  /*5410*/  ULDC UR7, c[0x0][0x154] ;  /* 0x0000550000077ab9 */ /* 0x000fe20000000800 */
[----:B------:R-:W-:-:S03]  /*5420*/  IMAD.IADD R5, R5, 0x1, R7 ;  /* 0x0000000105057824 */ /* 0x000fc600078e0207 */
[----:B------:R-:W3:Y:S02]  /*5430*/  F2I.U32.TRUNC.NTZ R6, R6 ;  /* 0x0000000600067305 */ /* 0x000ee4000020f000 */
[----:B------:R-:W-:Y:S02]  /*5440*/  SHF.R.U64 R9, R4, UR6, R5 ;  /* 0x0000000604097c19 */ /* 0x000fe40008001205 */
[----:B-1----:R-:W-:-:S05]  /*5450*/  I2FP.F32.U32 R4, R13 ;  /* 0x0000000d00047245 */ /* 0x002fca0000201000 */
[----:B------:R-:W-:Y:S01]  /*5460*/  FMUL R22, R4, UR7 ;  /* 0x0000000704167c20 */ /* 0x000fe20008400000 */
[----:B------:R-:W-:Y:S01]  /*5470*/  SHF.R.U32.HI R4, RZ, UR6, R5 ;  /* 0x00000006ff047c19 */ /* 0x000fe20008011605 */
[----:B------:R-:W-:-:S03]  /*5480*/  ULDC UR6, c[0x0][0x658] ;  /* 0x0001960000067ab9 */ /* 0x000fc60000000800 */
[--C-:B------:R-:W-:Y:S01]  /*5490*/  SHF.R.U64 R21, R9, UR8, R4.reuse ;  /* 0x0000000809157c19 */ /* 0x100fe20008001204 */
[----:B------:R-:W1:Y:S01]  /*54a0*/  F2I.U32.TRUNC.NTZ R22, R22 ;  /* 0x0000001600167305 */ /* 0x000e62000020f000 */
[----:B------:R-:W-:Y:S01]  /*54b0*/  SHF.R.U32.HI R4, RZ, UR8, R4 ;  /* 0x00000008ff047c19 */ /* 0x000fe20008011604 */
[----:B---3--:R-:W-:-:S03]  /*54c0*/  IMAD.MOV R6, RZ, RZ, -R6 ;  /* 0x000000ffff067224 */ /* 0x008fc600078e0a06 */
[----:B------:R-:W-:Y:S01]  /*54d0*/  SHF.R.U64 R15, R21, UR6, R4 ;  /* 0x00000006150f7c19 */ /* 0x000fe20008001204 */
[----:B--2---:R-:W-:Y:S01]  /*54e0*/  IMAD R14, R25, R6, R14 ;  /* 0x00000006190e7224 */ /* 0x004fe200078e020e */
[----:B------:R-:W-:-:S03]  /*54f0*/  SHF.R.U32.HI R23, RZ, UR6, R4 ;  /* 0x00000006ff177c19 */ /* 0x000fc60008011604 */
[----:B------:R-:W-:Y:S02]  /*5500*/  IMAD.MOV.U32 R4, RZ, RZ, R15 ;  /* 0x000000ffff047224 */ /* 0x000fe400078e000f */
[----:B------:R-:W-:Y:S01]  /*5510*/  IMAD.MOV.U32 R5, RZ, RZ, R23 ;  /* 0x000000ffff057224 */ /* 0x000fe200078e0017 */
[----:B-1----:R-:W-:Y:S06]  /*5520*/  @!P1 BRA `(.L_x_109) ;  /* 0x0000000000289947 */ /* 0x002fec0003800000 */
[----:B------:R-:W-:Y:S02]  /*5530*/  ULDC UR6, c[0x0][0x64c] ;  /* 0x0001930000067ab9 */ /* 0x000fe40000000800 */
[----:B------:R-:W-:-:S05]  /*5540*/  IADD3 R5, P1, R15, UR6, RZ ;  /* 0x000000060f057c10 */ /* 0x000fca000ff3e0ff */
[----:B------:R-:W-:-:S04]  /*5550*/  IMAD.X R23, RZ, RZ, R23, P1 ;  /* 0x000000ffff177224 */ /* 0x000fc800008e0617 */
[----:B------:R-:W-:-:S04]  /*5560*/  IMAD.WIDE.U32 R6, R23, UR10, RZ ;  /* 0x0000000a17067c25 */ /* 0x000fc8000f8e00ff */
[----:B------:R-:W-:-:S04]  /*5570*/  IMAD.WIDE.U32 R6, P1, R5, UR11, R6 ;  /* 0x0000000b05067c25 */ /* 0x000fc8000f820006 */
[----:B------:R-:W-:-:S04]  /*5580*/  IMAD.WIDE.U32 R4, R5, UR10, RZ ;  /* 0x0000000a05047c25 */ /* 0x000fc8000f8e00ff */
[----:B------:R-:W-:Y:S01]  /*5590*/  IMAD.MOV.U32 R4, RZ, RZ, R7 ;  /* 0x000000ffff047224 */ /* 0x000fe200078e0007 */
[----:B------:R-:W-:Y:S01]  /*55a0*/  IADD3 RZ, P3, R5, R6, RZ ;  /* 0x0000000605ff7210 */ /* 0x000fe20007f7e0ff */
[----:B------:R-:W-:-:S04]  /*55b0*/  IMAD.X R5, RZ, RZ, RZ, P1 ;  /* 0x000000ffff057224 */ /* 0x000fc800008e06ff */
[----:B------:R-:W-:-:S08]  /*55c0*/  IMAD.WIDE.U32.X R4, R23, UR11, R4, P3 ;  /* 0x0000000b17047c25 */ /* 0x000fd000098e0404 */
.L_x_109:
[----:B------:R-:W-:Y:S01]  /*55d0*/  ISETP.NE.AND P1, PT, R2, 0x1, PT ;  /* 0x000000010200780c */ /* 0x000fe20003f25270 */
[----:B------:R-:W-:Y:S01]  /*55e0*/  ULDC UR6, c[0x0][0x648] ;  /* 0x0001920000067ab9 */ /* 0x000fe20000000800 */
[----:B------:R-:W-:Y:S01]  /*55f0*/  LOP3.LUT R21, R21, UR13, RZ, 0xc0, !PT ;  /* 0x0000000d15157c12 */ /* 0x000fe2000f8ec0ff */
[----:B------:R-:W-:Y:S01]  /*5600*/  IMAD.MOV R22, RZ, RZ, -R22 ;  /* 0x000000ffff167224 */ /* 0x000fe200078e0a16 */
[----:B------:R-:W-:Y:S01]  /*5610*/  SHF.R.U64 R4, R4, UR6, R5 ;  /* 0x0000000604047c19 */ /* 0x000fe20008001205 */
[----:B------:R-:W-:Y:S01]  /*5620*/  ULDC UR6, c[0x0][0x638] ;  /* 0x00018e0000067ab9 */ /* 0x000fe20000000800 */
[----:B------:R-:W-:Y:S01]  /*5630*/  ULDC UR7, c[0x0][0x610] ;  /* 0x0001840000077ab9 */ /* 0x000fe20000000800 */
[----:B------:R-:W-:Y:S02]  /*5640*/  IMAD.MOV.U32 R5, RZ, RZ, 0x1 ;  /* 0x00000001ff057424 */ /* 0x000fe400078e00ff */
[----:B------:R-:W-:Y:S02]  /*5650*/  IMAD.MOV R6, RZ, RZ, -R4 ;  /* 0x000000ffff067224 */ /* 0x000fe400078e0a04 */
[----:B------:R-:W-:Y:S01]  /*5660*/  IMAD R21, R4, UR5, R21 ;  /* 0x0000000504157c24 */ /* 0x000fe2000f8e0215 */
[----:B------:R-:W-:Y:S01]  /*5670*/  LOP3.LUT R4, R9, UR4, RZ, 0xc0, !PT ;  /* 0x0000000409047c12 */ /* 0x000fe2000f8ec0ff */
[----:B0-----:R-:W-:-:S02]  /*5680*/  @P1 IMAD R14, R20, R22, R13 ;  /* 0x00000016140e1224 */ /* 0x001fc400078e020d */
[----:B------:R-:W-:Y:S01]  /*5690*/  IMAD R15, R6, UR6, R15 ;  /* 0x00000006060f7c24 */ /* 0x000fe2000f8e020f */
[----:B------:R-:W-:Y:S01]  /*56a0*/  ULDC UR6, c[0x0][0x600] ;  /* 0x0001800000067ab9 */ /* 0x000fe20000000800 */
[----:B------:R-:W-:Y:S02]  /*56b0*/  IMAD R14, R21, UR7, R14 ;  /* 0x00000007150e7c24 */ /* 0x000fe4000f8e020e */
[--C-:B------:R-:W-:Y:S01]  /*56c0*/  IMAD R15, R15, UR6, R4.reuse ;  /* 0x000000060f0f7c24 */ /* 0x100fe2000f8e0204 */
[----:B------:R-:W-:-:S04]  /*56d0*/  PRMT R4, R5, 0x7610, R4 ;  /* 0x0000761005047816 */ /* 0x000fc80000000004 */
[----:B------:R-:W-:Y:S02]  /*56e0*/  SEL R20, R15, R14, !P1 ;  /* 0x0000000e0f147207 */ /* 0x000fe40004800000 */
[----:B------:R-:W-:-:S07]  /*56f0*/  SEL R13, R14, R15, !P1 ;  /* 0x0000000f0e0d7207 */ /* 0x000fce0004800000 */
.L_x_107:
[----:B------:R-:W-:Y:S05]  /*5700*/  BSYNC B1 ;  /* 0x0000000000017941 */ /* 0x000fea0003800000 */
.L_x_106:
[----:B------:R-:W-:-:S13]  /*5710*/  LOP3.LUT P1, RZ, R4, 0xff, RZ, 0xc0, !PT ;  /* 0x000000ff04ff7812 */ /* 0x000fda000782c0ff */
[----:B------:R-:W-:Y:S05]  /*5720*/  @P1 BRA `(.L_x_110) ;  /* 0xfffffff400141947 */ /* 0x000fea000383ffff */
[----:B------:R-:W-:Y:S05]  /*5730*/  BSYNC B0 ;  /* 0x0000000000007941 */ /* 0x000fea0003800000 */
.L_x_98:
[----:B------:R-:W-:-:S03]  /*5740*/  UMOV UR6, 0xffffffff ;  /* 0xffffffff00067882 */ /* 0x000fc60000000000 */
[----:B------:R-:W-:Y:S05]  /*5750*/  BRA.DIV UR6, `(.L_x_111) ;  /* 0x0000000606187947 */ /* 0x000fea000b800000 */
[----:B------:R-:W-:-:S13]  /*5760*/  ELECT P6, URZ, PT ;  /* 0x00000000003f782f */ /* 0x000fda00038c0000 */
.L_x_125:
[----:B------:R-:W-:Y:S04]  /*5770*/  BSSY B0, `(.L_x_112) ;  /* 0x000002b000007945 */ /* 0x000fe80003800000 */
[----:B------:R-:W-:Y:S05]  /*5780*/  @!P6 BRA `(.L_x_113) ;  /* 0x0000000000a4e947 */ /* 0x000fea0003800000 */
[----:B------:R-:W-:-:S04]  /*5790*/  LOP3.LUT R18, R18, 0x2, RZ, 0xfc, !PT ;  /* 0x0000000212127812 */ /* 0x000fc800078efcff */
[----:B------:R-:W-:-:S13]  /*57a0*/  ISETP.NE.AND P0, PT, R18, 0x3, PT ;  /* 0x000000031200780c */ /* 0x000fda0003f05270 */
[----:B------:R-:W-:Y:S05]  /*57b0*/  @!P0 BRA `(.L_x_114) ;  /* 0x0000000000048947 */ /* 0x000fea0003800000 */
[----:B------:R-:W-:Y:S01]  /*57c0*/  BPT.TRAP 0x1 ;  /* 0x000000040000795c */ /* 0x000fe20000300000 */
.L_x_114:
[----:B------:R-:W0:Y:S01]  /*57d0*/  S2R R5, SR_CgaCtaId ;  /* 0x0000000000057919 */ /* 0x000e220000008800 */
[----:B------:R-:W-:Y:S02]  /*57e0*/  MOV R2, 0x400 ;  /* 0x0000040000027802 */ /* 0x000fe40000000f00 */
[----:B------:R-:W-:Y:S02]  /*57f0*/  SHF.L.U32 R4, R0, 0x1f, RZ ;  /* 0x0000001f00047819 */ /* 0x000fe400000006ff */
[----:B0-----:R-:W-:-:S05]  /*5800*/  LEA R2, R5, R2, 0x18 ;  /* 0x0000000205027211 */ /* 0x001fca00078ec0ff */
[----:B------:R-:W-:-:S04]  /*5810*/  VIADD R2, R2, 0x20 ;  /* 0x0000002002027836 */ /* 0x000fc80000000000 */
[C---:B------:R-:W-:Y:S02]  /*5820*/  IMAD R7, R3.reuse, 0x8, R2 ;  /* 0x0000000803077824 */ /* 0x040fe400078e0202 */
[----:B------:R-:W-:Y:S02]  /*5830*/  VIADD R3, R3, 0x1 ;  /* 0x0000000103037836 */ /* 0x000fe40000000000 */
[----:B------:R-:W0:Y:S03]  /*5840*/  SYNCS.PHASECHK.TRANS64.TRYWAIT P0, [R7+URZ], R4 ;  /* 0x00000004070075a7 */ /* 0x000e26000800017f */
[----:B------:R-:W-:-:S04]  /*5850*/  ISETP.NE.AND P1, PT, R3, 0x4, PT ;  /* 0x000000040300780c */ /* 0x000fc80003f25270 */
[----:B------:R-:W-:Y:S02]  /*5860*/  SEL R5, RZ, 0x1, P1 ;  /* 0x00000001ff057807 */ /* 0x000fe40000800000 */
[----:B------:R-:W-:Y:S02]  /*5870*/  SEL R3, R3, RZ, P1 ;  /* 0x000000ff03037207 */ /* 0x000fe40000800000 */
[----:B------:R-:W-:-:S03]  /*5880*/  LOP3.LUT R6, R0, R5, RZ, 0x3c, !PT ;  /* 0x0000000500067212 */ /* 0x000fc600078e3cff */
[----:B------:R-:W-:Y:S01]  /*5890*/  IMAD R8, R3, 0x8, R2 ;  /* 0x0000000803087824 */ /* 0x000fe200078e0202 */
[----:B------:R-:W-:Y:S01]  /*58a0*/  SHF.L.U32 R5, R6, 0x1f, RZ ;  /* 0x0000001f06057819 */ /* 0x000fe200000006ff */
[----:B0-----:R-:W-:Y:S06]  /*58b0*/  @!P0 BRA `(.L_x_115) ;  /* 0x0000000000e08947 */ /* 0x001fec0003800000 */
.L_x_126:
[----:B------:R-:W1:Y:S01]  /*58c0*/  SYNCS.PHASECHK.TRANS64.TRYWAIT P0, [R8+URZ], R5 ;  /* 0x00000005080075a7 */ /* 0x000e62000800017f */
[----:B------:R-:W-:-:S05]  /*58d0*/  VIADD R0, R3, 0x1 ;  /* 0x0000000103007836 */ /* 0x000fca0000000000 */
[----:B------:R-:W-:-:S04]  /*58e0*/  ISETP.NE.AND P1, PT, R0, 0x4, PT ;  /* 0x000000040000780c */ /* 0x000fc80003f25270 */
[----:B------:R-:W-:Y:S02]  /*58f0*/  SEL R3, RZ, 0x1, P1 ;  /* 0x00000001ff037807 */ /* 0x000fe40000800000 */
[----:B0-----:R-:W-:Y:S02]  /*5900*/  SEL R7, R0, RZ, P1 ;  /* 0x000000ff00077207 */ /* 0x001fe40000800000 */
[----:B------:R-:W-:-:S03]  /*5910*/  LOP3.LUT R9, R6, R3, RZ, 0x3c, !PT ;  /* 0x0000000306097212 */ /* 0x000fc600078e3cff */
[----:B------:R-:W-:Y:S01]  /*5920*/  IMAD R11, R7, 0x8, R2 ;  /* 0x00000008070b7824 */ /* 0x000fe200078e0202 */
[----:B------:R-:W-:Y:S01]  /*5930*/  SHF.L.U32 R6, R9, 0x1f, RZ ;  /* 0x0000001f09067819 */ /* 0x000fe200000006ff */
[----:B-1----:R-:W-:Y:S06]  /*5940*/  @!P0 BRA `(.L_x_116) ;  /* 0x0000000000d08947 */ /* 0x002fec0003800000 */
.L_x_127:
[----:B------:R-:W1:Y:S01]  /*5950*/  SYNCS.PHASECHK.TRANS64.TRYWAIT P0, [R11+URZ], R6 ;  /* 0x000000060b0075a7 */ /* 0x000e62000800017f */
[----:B------:R-:W-:-:S05]  /*5960*/  VIADD R0, R7, 0x1 ;  /* 0x0000000107007836 */ /* 0x000fca0000000000 */
[----:B------:R-:W-:-:S04]  /*5970*/  ISETP.NE.AND P1, PT, R0, 0x4, PT ;  /* 0x000000040000780c */ /* 0x000fc80003f25270 */
[----:B------:R-:W-:Y:S02]  /*5980*/  SEL R4, RZ, 0x1, P1 ;  /* 0x00000001ff047807 */ /* 0x000fe40000800000 */
[----:B------:R-:W-:Y:S02]  /*5990*/  SEL R3, R0, RZ, P1 ;  /* 0x000000ff00037207 */ /* 0x000fe40000800000 */
[----:B------:R-:W-:Y:S01]  /*59a0*/  LOP3.LUT R0, R9, R4, RZ, 0x3c, !PT ;  /* 0x0000000409007212 */ /* 0x000fe200078e3cff */
[----:B-1----:R-:W-:Y:S06]  /*59b0*/  @!P0 BRA `(.L_x_117) ;  /* 0x0000000000c88947 */ /* 0x002fec0003800000 */
.L_x_128:
[----:B------:R-:W-:Y:S01]  /*59c0*/  IMAD R3, R3, 0x8, R2 ;  /* 0x0000000803037824 */ /* 0x000fe200078e0202 */
[----:B------:R-:W-:-:S07]  /*59d0*/  SHF.L.U32 R0, R0, 0x1f, RZ ;  /* 0x0000001f00007819 */ /* 0x000fce00000006ff */
.L_x_118:
[----:B--2---:R2:W3:Y:S02]  /*59e0*/  SYNCS.PHASECHK.TRANS64.TRYWAIT P0, [R3+URZ], R0 ;  /* 0x00000000030075a7 */ /* 0x0044e4000800017f */
[----:B---3--:R-:W-:Y:S05]  /*59f0*/  @!P0 NANOSLEEP.SYNCS 0x989680 ;  /* 0x009896800000895d */ /* 0x008fea0003900000 */
[----:B------:R-:W3:Y:S02]  /*5a00*/  @!P0 SYNCS.PHASECHK.TRANS64 P0, [R3+URZ], R0 ;  /* 0x00000000030085a7 */ /* 0x000ee4000800007f */
[----:B---3--:R-:W-:Y:S05]  /*5a10*/  @!P0 BRA `(.L_x_118) ;  /* 0xfffffffc00f08947 */ /* 0x008fea000383ffff */
.L_x_113:
[----:B------:R-:W-:Y:S05]  /*5a20*/  BSYNC B0 ;  /* 0x0000000000007941 */ /* 0x000fea0003800000 */
.L_x_112:
[----:B------:R-:W-:Y:S05]  /*5a30*/  EXIT ;  /* 0x000000000000794d */ /* 0x000fea0003800000 */
.L_x_17:
[----:B-1----:R1:W2:Y:S02]  /*5a40*/  SYNCS.PHASECHK.TRANS64.TRYWAIT P1, [R3+URZ], R0 ;  /* 0x00000000030075a7 */ /* 0x0022a4000802017f */
[----:B--2---:R-:W-:Y:S05]  /*5a50*/  @!P1 NANOSLEEP.SYNCS 0x989680 ;  /* 0x009896800000995d */ /* 0x004fea0003900000 */
[----:B------:R-:W2:Y:S02]  /*5a60*/  @!P1 SYNCS.PHASECHK.TRANS64 P1, [R3+URZ], R0 ;  /* 0x00000000030095a7 */ /* 0x000ea4000802007f */
[----:B--2---:R-:W-:Y:S05]  /*5a70*/  @!P1 BRA `(.L_x_17) ;  /* 0xfffffffc00f09947 */ /* 0x004fea000383ffff */
[----:B------:R-:W-:Y:S05]  /*5a80*/  BRA `(.L_x_16) ;  /* 0xffffffb800887947 */ /* 0x000fea000383ffff */
.L_x_22:
[----:B-1----:R-:W-:-:S04]  /*5a90*/  IMAD.U32 R4, RZ, RZ, UR8 ;  /* 0x00000008ff047e24 */ /* 0x002fc8000f8e00ff */
[----:B------:R1:W2:Y:S03]  /*5aa0*/  SYNCS.PHASECHK.TRANS64.TRYWAIT P1, [R4+URZ], R3 ;  /* 0x00000003040075a7 */ /* 0x0002a6000802017f */
[----:B--2---:R-:W-:Y:S05]  /*5ab0*/  @!P1 NANOSLEEP.SYNCS 0x989680 ;  /* 0x009896800000995d */ /* 0x004fea0003900000 */
[----:B------:R-:W2:Y:S02]  /*5ac0*/  @!P1 SYNCS.PHASECHK.TRANS64 P1, [R4+URZ], R3 ;  /* 0x00000003040095a7 */ /* 0x000ea4000802007f */
[----:B--2---:R-:W-:Y:S05]  /*5ad0*/  @!P1 BRA `(.L_x_22) ;  /* 0xfffffffc00ec9947 */ /* 0x004fea000383ffff */
[----:B------:R-:W-:Y:S05]  /*5ae0*/  BRA `(.L_x_21) ;  /* 0xffffffbc00c47947 */ /* 0x000fea000383ffff */
.L_x_99:
[----:B------:R-:W-:Y:S01]  /*5af0*/  BSSY B1, `(.L_x_119) ;  /* 0x0000006000017945 */ /* 0x000fe20003800000 */
[----:B------:R-:W-:-:S07]  /*5b00*/  IMAD.MOV.U32 R15, RZ, RZ, -0x1 ;  /* 0xffffffffff0f7424 */ /* 0x000fce00078e00ff */
[----:B------:R-:W-:Y:S05]  /*5b10*/  WARPSYNC.COLLECTIVE R15, `(.L_x_120) ;  /* 0x000000000f0c7348 */ /* 0x000fea0003c00000 */
[----:B------:R-:W-:Y:S02]  /*5b20*/  ELECT P6, UR62, PT ;  /* 0x00000000003e782f */ /* 0x000fe400038c0000 */
[----:B------:R-:W-:Y:S01]  /*5b30*/  MOV R14, UR62 ;  /* 0x0000003e000e7c02 */ /* 0x000fe20008000f00 */
[----:B------:R-:W-:Y:S10]  /*5b40*/  ENDCOLLECTIVE ;  /* 0x000000000000791b */ /* 0x000ff40003800000 */
.L_x_120:
[----:B------:R-:W-:Y:S05]  /*5b50*/  BSYNC B1 ;  /* 0x0000000000017941 */ /* 0x000fea0003800000 */
.L_x_119:
[----:B------:R-:W-:Y:S05]  /*5b60*/  BRA `(.L_x_121) ;  /* 0xfffffff000107947 */ /* 0x000fea000383ffff */
.L_x_102:
[----:B0-----:R0:W1:Y:S02]  /*5b70*/  SYNCS.PHASECHK.TRANS64.TRYWAIT P1, [R14+URZ+0x20], R7 ;  /* 0x000020070e0075a7 */ /* 0x001064000802017f */
[----:B-1----:R-:W-:Y:S05]  /*5b80*/  @!P1 NANOSLEEP.SYNCS 0x989680 ;  /* 0x009896800000995d */ /* 0x002fea0003900000 */
[----:B------:R-:W1:Y:S02]  /*5b90*/  @!P1 SYNCS.PHASECHK.TRANS64 P1, [R14+URZ+0x20], R7 ;  /* 0x000020070e0095a7 */ /* 0x000e64000802007f */
[----:B-1----:R-:W-:Y:S05]  /*5ba0*/  @!P1 BRA `(.L_x_102) ;  /* 0xfffffffc00f09947 */ /* 0x002fea000383ffff */
[----:B------:R-:W-:Y:S05]  /*5bb0*/  BRA `(.L_x_122) ;  /* 0xfffffff000447947 */ /* 0x000fea000383ffff */
.L_x_111:
[----:B------:R-:W-:Y:S01]  /*5bc0*/  BSSY B0, `(.L_x_123) ;  /* 0x0000006000007945 */ /* 0x000fe20003800000 */
[----:B------:R-:W-:-:S07]  /*5bd0*/  IMAD.MOV.U32 R15, RZ, RZ, -0x1 ;  /* 0xffffffffff0f7424 */ /* 0x000fce00078e00ff */
[----:B------:R-:W-:Y:S05]  /*5be0*/  WARPSYNC.COLLECTIVE R15, `(.L_x_124) ;  /* 0x000000000f0c7348 */ /* 0x000fea0003c00000 */
[----:B------:R-:W-:Y:S02]  /*5bf0*/  ELECT P6, UR62, PT ;  /* 0x00000000003e782f */ /* 0x000fe400038c0000 */
[----:B------:R-:W-:Y:S01]  /*5c00*/  MOV R14, UR62 ;  /* 0x0000003e000e7c02 */ /* 0x000fe20008000f00 */
[----:B------:R-:W-:Y:S10]  /*5c10*/  ENDCOLLECTIVE ;  /* 0x000000000000791b */ /* 0x000ff40003800000 */
.L_x_124:
[----:B------:R-:W-:Y:S05]  /*5c20*/  BSYNC B0 ;  /* 0x0000000000007941 */ /* 0x000fea0003800000 */
.L_x_123:
[----:B------:R-:W-:Y:S05]  /*5c30*/  BRA `(.L_x_125) ;  /* 0xfffffff800cc7947 */ /* 0x000fea000383ffff */
.L_x_115:
[----:B0-----:R0:W1:Y:S02]  /*5c40*/  SYNCS.PHASECHK.TRANS64.TRYWAIT P0, [R7+URZ], R4 ;  /* 0x00000004070075a7 */ /* 0x001064000800017f */
[----:B-1----:R-:W-:Y:S05]  /*5c50*/  @!P0 NANOSLEEP.SYNCS 0x989680 ;  /* 0x009896800000895d */ /* 0x002fea0003900000 */
[----:B------:R-:W1:Y:S02]  /*5c60*/  @!P0 SYNCS.PHASECHK.TRANS64 P0, [R7+URZ], R4 ;  /* 0x00000004070085a7 */ /* 0x000e64000800007f */
[----:B-1----:R-:W-:Y:S05]  /*5c70*/  @!P0 BRA `(.L_x_115) ;  /* 0xfffffffc00f08947 */ /* 0x002fea000383ffff */
[----:B------:R-:W-:Y:S05]  /*5c80*/  BRA `(.L_x_126) ;  /* 0xfffffffc000c7947 */ /* 0x000fea000383ffff */
.L_x_116:
[----:B0-----:R0:W1:Y:S02]  /*5c90*/  SYNCS.PHASECHK.TRANS64.TRYWAIT P0, [R8+URZ], R5 ;  /* 0x00000005080075a7 */ /* 0x001064000800017f */
[----:B-1----:R-:W-:Y:S05]  /*5ca0*/  @!P0 NANOSLEEP.SYNCS 0x989680 ;  /* 0x009896800000895d */ /* 0x002fea0003900000 */
[----:B------:R-:W1:Y:S02]  /*5cb0*/  @!P0 SYNCS.PHASECHK.TRANS64 P0, [R8+URZ], R5 ;  /* 0x00000005080085a7 */ /* 0x000e64000800007f */
[----:B-1----:R-:W-:Y:S05]  /*5cc0*/  @!P0 BRA `(.L_x_116) ;  /* 0xfffffffc00f08947 */ /* 0x002fea000383ffff */
[----:B------:R-:W-:Y:S05]  /*5cd0*/  BRA `(.L_x_127) ;  /* 0xfffffffc001c7947 */ /* 0x000fea000383ffff */
.L_x_117:
[----:B-1----:R1:W2:Y:S02]  /*5ce0*/  SYNCS.PHASECHK.TRANS64.TRYWAIT P0, [R11+URZ], R6 ;  /* 0x000000060b0075a7 */ /* 0x0022a4000800017f */
[----:B--2---:R-:W-:Y:S05]  /*5cf0*/  @!P0 NANOSLEEP.SYNCS 0x989680 ;  /* 0x009896800000895d */ /* 0x004fea0003900000 */
[----:B------:R-:W2:Y:S02]  /*5d00*/  @!P0 SYNCS.PHASECHK.TRANS64 P0, [R11+URZ], R6 ;  /* 0x000000060b0085a7 */ /* 0x000ea4000800007f */
[----:B--2---:R-:W-:Y:S05]  /*5d10*/  @!P0 BRA `(.L_x_117) ;  /* 0xfffffffc00f08947 */ /* 0x004fea000383ffff */
[----:B------:R-:W-:Y:S05]  /*5d20*/  BRA `(.L_x_128) ;  /* 0xfffffffc00247947 */ /* 0x000fea000383ffff */
.L_x_129:
[----:B------:R-:W-:-:S00]  /*5d30*/  BRA `(.L_x_129) ;  /* 0xfffffffc00fc7947 */ /* 0x000fc0000383ffff */
[----:B------:R-:W-:-:S00]  /*5d40*/  NOP ;  /* 0x0000000000007918 */ /* 0x000fc00000000000 */
        /* <DEDUP_REMOVED lines=11> */
.L_x_130:


//--------------------- .nv.global.init           --------------------------
	.section	.nv.global.init,"aw",@progbits
.nv.global.init:
	.type		$str$22,@object
	.size		$str$22,($str$23 - $str$22)
$str$22:
        /*0000*/ 	.byte	0x6b, 0x5f, 0x74, 0x69, 0x6c, 0x65, 0x5f, 0x63, 0x6f, 0x75, 0x6e, 0x74, 0x20, 0x3e, 0x3d, 0x20
        /*0010*/ 	.byte	0x31, 0x00
	.type		$str$23,@object
	.size		$str$23,(__unnamed_1 - $str$23)
$str$23:
        /*0012*/ 	.byte	0x2f, 0x74, 0x6d, 0x70, 0x2f, 0x63, 0x75, 0x74, 0x6c, 0x61, 0x73, 0x73, 0x5f, 0x73, 0x77, 0x65
        /*0022*/ 	.byte	0x65, 0x70, 0x5f, 0x73, 0x72, 0x63, 0x2f, 0x69, 0x6e, 0x63, 0x6c, 0x75, 0x64, 0x65, 0x2f, 0x63
        /*0032*/ 	.byte	0x75, 0x74, 0x6c, 0x61, 0x73, 0x73, 0x2f, 0x67, 0x65, 0x6d, 0x6d, 0x2f, 0x63, 0x6f, 0x6c, 0x6c
        /*0042*/ 	.byte	0x65, 0x63, 0x74, 0x69, 0x76, 0x65, 0x2f, 0x73, 0x6d, 0x39, 0x30, 0x5f, 0x6d, 0x6d, 0x61, 0x5f
        /*0052*/ 	.byte	0x74, 0x6d, 0x61, 0x5f, 0x67, 0x6d, 0x6d, 0x61, 0x5f, 0x73, 0x73, 0x5f, 0x77, 0x61, 0x72, 0x70
        /*0062*/ 	.byte	0x73, 0x70, 0x65, 0x63, 0x69, 0x61, 0x6c, 0x69, 0x7a, 0x65, 0x64, 0x2e, 0x68, 0x70, 0x70, 0x00
	.type		__unnamed_1,@object
	.size		__unnamed_1,(.L_0 - __unnamed_1)
__unnamed_1:
        /*0072*/ 	.byte	0x76, 0x6f, 0x69, 0x64, 0x20, 0x63, 0x75, 0x74, 0x6c, 0x61, 0x73, 0x73, 0x3a, 0x3a, 0x67, 0x65
        /* <DEDUP_REMOVED lines=175> */
.L_0:


//--------------------- .nv.shared._ZN7cutlass13device_kernelINS_4gemm6kernel13GemmUniversalIN4cute5tupleIJiiiiEEENS1_10collective13CollectiveMmaINS1_34MainloopSm90TmaGmmaWarpSpecializedILi4ENS5_IJNS4_1CILi1EEESB_SB_EEENS1_35KernelTmaWarpSpecializedCooperativeEEENS5_IJNSA_ILi128EEENSA_ILi64EEESG_EEEfNS5_IJlSB_lEEEfSI_NS4_8TiledMMAINS4_8MMA_AtomIJNS4_4SM904GMMA29MMA_64x64x8_F32TF32TF32_SS_TNILNSM_7ScaleInE1ELSO_1EEEEEENS4_6LayoutINS5_IJNSA_ILi2EEESB_SB_EEENS5_IJSB_NSA_ILi0EEESU_EEEEENS5_IJNS4_10UnderscoreESX_SX_EEEEENS4_13SM90_TMA_LOADENS4_14ComposedLayoutINS4_7SwizzleILi3ELi4ELi3EEENS4_18smem_ptr_flag_bitsILi32EEENSR_INS5_IJNSA_ILi8EEENSA_ILi32EEEEEENS5_IJS17_SB_EEEEEEEvNS4_8identityES10_S1B_vS1C_EENS_8epilogue10collective6detail29Sm90TmaWarpSpecializedAdapterINS1F_15DefaultEpilogueIfSI_SI_NS1E_6thread17LinearCombinationIfLi1EffLNS1J_9ScaleType4KindE0ELNS_15FloatRoundStyleE2EfEENS1_15EpilogueDefaultEEEEEvvEEEEvNT_6ParamsE --------------------------
	.section	.nv.shared._ZN7cutlass13device_kernelINS_4gemm6kernel13GemmUniversalIN4cute5tupleIJiiiiEEENS1_10collective13CollectiveMmaINS1_34MainloopSm90TmaGmmaWarpSpecializedILi4ENS5_IJNS4_1CILi1EEESB_SB_EEENS1_35KernelTmaWarpSpecializedCooperativeEEENS5_IJNSA_ILi128EEENSA_ILi64EEESG_EEEfNS5_IJlSB_lEEEfSI_NS4_8TiledMMAINS4_8MMA_AtomIJNS4_4SM904GMMA29MMA_64x64x8_F32TF32TF32_SS_TNILNSM_7ScaleInE1ELSO_1EEEEEENS4_6LayoutINS5_IJNSA_ILi2EEESB_SB_EEENS5_IJSB_NSA_ILi0EEESU_EEEEENS5_IJNS4_10UnderscoreESX_SX_EEEEENS4_13SM90_TMA_LOADENS4_14ComposedLayoutINS4_7SwizzleILi3ELi4ELi3EEENS4_18smem_ptr_flag_bitsILi32EEENSR_INS5_IJNSA_ILi8EEENSA_ILi32EEEEEENS5_IJS17_SB_EEEEEEEvNS4_8identityES10_S1B_vS1C_EENS_8epilogue10collective6detail29Sm90TmaWarpSpecializedAdapterINS1F_15DefaultEpilogueIfSI_SI_NS1E_6thread17LinearCombinationIfLi1EffLNS1J_9ScaleType4KindE0ELNS_15FloatRoundStyleE2EfEENS1_15EpilogueDefaultEEEEEvvEEEEvNT_6ParamsE,"aw",@nobits
	.sectionflags	@""
	.align	16
	.zero		1024


//--------------------- .nv.shared.reserved.0     --------------------------
	.section	.nv.shared.reserved.0,"aw",@nobits
	.weak		__nv_reservedSMEM_offset_0_alias
	.size		__nv_reservedSMEM_offset_0_alias, 0, 0
	.other		__nv_reservedSMEM_offset_0_alias,@"STO_CUDA_RESERVED_SHARED STV_DEFAULT"
__nv_reservedSMEM_offset_0_alias:
	.zero		0


//--------------------- .nv.global                --------------------------
	.section	.nv.global,"aw",@nobits
.nv.global:
	.type		_ZN40_INTERNAL_9a9d25cc_4_k_cu_d3b41d9a_359754cute1_E,@object
	.size		_ZN40_INTERNAL_9a9d25cc_4_k_cu_d3b41d9a_359754cute1_E,(_ZN40_INTERNAL_9a9d25cc_4_k_cu_d3b41d9a_359754cuda3std3__45__cpo6cbeginE - _ZN40_INTERNAL_9a9d25cc_4_k_cu_d3b41d9a_359754cute1_E)
_ZN40_INTERNAL_9a9d25cc_4_k_cu_d3b41d9a_359754cute1_E:
	.zero		1
	.type		_ZN40_INTERNAL_9a9d25cc_4_k_cu_d3b41d9a_359754cuda3std3__45__cpo6cbeginE,@object
	.size		_ZN40_INTERNAL_9a9d25cc_4_k_cu_d3b41d9a_359754cuda3std3__45__cpo6cbeginE,(_ZN40_INTERNAL_9a9d25cc_4_k_cu_d3b41d9a_359754cuda3std3__48in_placeE - _ZN40_INTERNAL_9a9d25cc_4_k_cu_d3b41d9a_359754cuda3std3__45__cpo6cbeginE)
_ZN40_INTERNAL_9a9d25cc_4_k_cu_d3b41d9a_359754cuda3std3__45__cpo6cbeginE:
	.zero		1
	.type		_ZN40_INTERNAL_9a9d25cc_4_k_cu_d3b41d9a_359754cuda3std3__48in_placeE,@object
	.size		_ZN40_INTERNAL_9a9d25cc_4_k_cu_d3b41d9a_359754cuda3std3__48in_placeE,(_ZN40_INTERNAL_9a9d25cc_4_k_cu_d3b41d9a_359754cuda3std6ranges3__45__cpo9iter_moveE - _ZN40_INTERNAL_9a9d25cc_4_k_cu_d3b41d9a_359754cuda3std3__48in_placeE)
_ZN40_INTERNAL_9a9d25cc_4_k_cu_d3b41d9a_359754cuda3std3__48in_placeE:
	.zero		1
	.type		_ZN40_INTERNAL_9a9d25cc_4_k_cu_d3b41d9a_359754cuda3std6ranges3__45__cpo9iter_moveE,@object
	.size		_ZN40_INTERNAL_9a9d25cc_4_k_cu_d3b41d9a_359754cuda3std6ranges3__45__cpo9iter_moveE,(_ZN40_INTERNAL_9a9d25cc_4_k_cu_d3b41d9a_359754cuda3std3__45__cpo5beginE - _ZN40_INTERNAL_9a9d25cc_4_k_cu_d3b41d9a_359754cuda3std6ranges3__45__cpo9iter_moveE)
_ZN40_INTERNAL_9a9d25cc_4_k_cu_d3b41d9a_359754cuda3std6ranges3__45__cpo9iter_moveE:
	.zero		1
	.type		_ZN40_INTERNAL_9a9d25cc_4_k_cu_d3b41d9a_359754cuda3std3__45__cpo5beginE,@object
	.size		_ZN40_INTERNAL_9a9d25cc_4_k_cu_d3b41d9a_359754cuda3std3__45__cpo5beginE,(_ZN40_INTERNAL_9a9d25cc_4_k_cu_d3b41d9a_359754cuda3std3__442_GLOBAL__N__9a9d25cc_4_k_cu_d3b41d9a_359756ignoreE - _ZN40_INTERNAL_9a9d25cc_4_k_cu_d3b41d9a_359754cuda3std3__45__cpo5beginE)
_ZN40_INTERNAL_9a9d25cc_4_k_cu_d3b41d9a_359754cuda3std3__45__cpo5beginE:
	.zero		1
	.type		_ZN40_INTERNAL_9a9d25cc_4_k_cu_d3b41d9a_359754cuda3std3__442_GLOBAL__N__9a9d25cc_4_k_cu_d3b41d9a_359756ignoreE,@object
	.size		_ZN40_INTERNAL_9a9d25cc_4_k_cu_d3b41d9a_359754cuda3std3__442_GLOBAL__N__9a9d25cc_4_k_cu_d3b41d9a_359756ignoreE,(_ZN40_INTERNAL_9a9d25cc_4_k_cu_d3b41d9a_359754cute7productE - _ZN40_INTERNAL_9a9d25cc_4_k_cu_d3b41d9a_359754cuda3std3__442_GLOBAL__N__9a9d25cc_4_k_cu_d3b41d9a_359756ignoreE)
_ZN40_INTERNAL_9a9d25cc_4_k_cu_d3b41d9a_359754cuda3std3__442_GLOBAL__N__9a9d25cc_4_k_cu_d3b41d9a_359756ignoreE:
	.zero		1
	.type		_ZN40_INTERNAL_9a9d25cc_4_k_cu_d3b41d9a_359754cute7productE,@object
	.size		_ZN40_INTERNAL_9a9d25cc_4_k_cu_d3b41d9a_359754cute7productE,(_ZN40_INTERNAL_9a9d25cc_4_k_cu_d3b41d9a_359754cuda3std3__45__cpo3endE - _ZN40_INTERNAL_9a9d25cc_4_k_cu_d3b41d9a_359754cute7productE)
_ZN40_INTERNAL_9a9d25cc_4_k_cu_d3b41d9a_359754cute7productE:
	.zero		1
	.type		_ZN40_INTERNAL_9a9d25cc_4_k_cu_d3b41d9a_359754cuda3std3__45__cpo3endE,@object
	.size		_ZN40_INTERNAL_9a9d25cc_4_k_cu_d3b41d9a_359754cuda3std3__45__cpo3endE,(_ZN40_INTERNAL_9a9d25cc_4_k_cu_d3b41d9a_359754cuda3std3__419piecewise_constructE - _ZN40_INTERNAL_9a9d25cc_4_k_cu_d3b41d9a_359754cuda3std3__45__cpo3endE)
_ZN40_INTERNAL_9a9d25cc_4_k_cu_d3b41d9a_359754cuda3std3__45__cpo3endE:
	.zero		1
	.type		_ZN40_INTERNAL_9a9d25cc_4_k_cu_d3b41d9a_359754cuda3std3__419piecewise_constructE,@object
	.size		_ZN40_INTERNAL_9a9d25cc_4_k_cu_d3b41d9a_359754cuda3std3__419piecewise_constructE,(_ZN40_INTERNAL_9a9d25cc_4_k_cu_d3b41d9a_359754cuda3std3__45__cpo4cendE - _ZN40_INTERNAL_9a9d25cc_4_k_cu_d3b41d9a_359754cuda3std3__419piecewise_constructE)
_ZN40_INTERNAL_9a9d25cc_4_k_cu_d3b41d9a_359754cuda3std3__419piecewise_constructE:
	.zero		1
	.type		_ZN40_INTERNAL_9a9d25cc_4_k_cu_d3b41d9a_359754cuda3std3__45__cpo4cendE,@object
	.size		_ZN40_INTERNAL_9a9d25cc_4_k_cu_d3b41d9a_359754cuda3std3__45__cpo4cendE,(_ZN40_INTERNAL_9a9d25cc_4_k_cu_d3b41d9a_359754cuda3std6ranges3__45__cpo4swapE - _ZN40_INTERNAL_9a9d25cc_4_k_cu_d3b41d9a_359754cuda3std3__45__cpo4cendE)
_ZN40_INTERNAL_9a9d25cc_4_k_cu_d3b41d9a_359754cuda3std3__45__cpo4cendE:
	.zero		1
	.type		_ZN40_INTERNAL_9a9d25cc_4_k_cu_d3b41d9a_359754cuda3std6ranges3__45__cpo4swapE,@object
	.size		_ZN40_INTERNAL_9a9d25cc_4_k_cu_d3b41d9a_359754cuda3std6ranges3__45__cpo4swapE,(.L_8 - _ZN40_INTERNAL_9a9d25cc_4_k_cu_d3b41d9a_359754cuda3std6ranges3__45__cpo4swapE)
_ZN40_INTERNAL_9a9d25cc_4_k_cu_d3b41d9a_359754cuda3std6ranges3__45__cpo4swapE:
	.zero		1
.L_8:


//--------------------- .nv.constant0._ZN7cutlass13device_kernelINS_4gemm6kernel13GemmUniversalIN4cute5tupleIJiiiiEEENS1_10collective13CollectiveMmaINS1_34MainloopSm90TmaGmmaWarpSpecializedILi4ENS5_IJNS4_1CILi1EEESB_SB_EEENS1_35KernelTmaWarpSpecializedCooperativeEEENS5_IJNSA_ILi128EEENSA_ILi64EEESG_EEEfNS5_IJlSB_lEEEfSI_NS4_8TiledMMAINS4_8MMA_AtomIJNS4_4SM904GMMA29MMA_64x64x8_F32TF32TF32_SS_TNILNSM_7ScaleInE1ELSO_1EEEEEENS4_6LayoutINS5_IJNSA_ILi2EEESB_SB_EEENS5_IJSB_NSA_ILi0EEESU_EEEEENS5_IJNS4_10UnderscoreESX_SX_EEEEENS4_13SM90_TMA_LOADENS4_14ComposedLayoutINS4_7SwizzleILi3ELi4ELi3EEENS4_18smem_ptr_flag_bitsILi32EEENSR_INS5_IJNSA_ILi8EEENSA_ILi32EEEEEENS5_IJS17_SB_EEEEEEEvNS4_8identityES10_S1B_vS1C_EENS_8epilogue10collective6detail29Sm90TmaWarpSpecializedAdapterINS1F_15DefaultEpilogueIfSI_SI_NS1E_6thread17LinearCombinationIfLi1EffLNS1J_9ScaleType4KindE0ELNS_15FloatRoundStyleE2EfEENS1_15EpilogueDefaultEEEEEvvEEEEvNT_6ParamsE --------------------------
	.section	.nv.constant0._ZN7cutlass13device_kernelINS_4gemm6kernel13GemmUniversalIN4cute5tupleIJiiiiEEENS1_10collective13CollectiveMmaINS1_34MainloopSm90TmaGmmaWarpSpecializedILi4ENS5_IJNS4_1CILi1EEESB_SB_EEENS1_35KernelTmaWarpSpecializedCooperativeEEENS5_IJNSA_ILi128EEENSA_ILi64EEESG_EEEfNS5_IJlSB_lEEEfSI_NS4_8TiledMMAINS4_8MMA_AtomIJNS4_4SM904GMMA29MMA_64x64x8_F32TF32TF32_SS_TNILNSM_7ScaleInE1ELSO_1EEEEEENS4_6LayoutINS5_IJNSA_ILi2EEESB_SB_EEENS5_IJSB_NSA_ILi0EEESU_EEEEENS5_IJNS4_10UnderscoreESX_SX_EEEEENS4_13SM90_TMA_LOADENS4_14ComposedLayoutINS4_7SwizzleILi3ELi4ELi3EEENS4_18smem_ptr_flag_bitsILi32EEENSR_INS5_IJNSA_ILi8EEENSA_ILi32EEEEEENS5_IJS17_SB_EEEEEEEvNS4_8identityES10_S1B_vS1C_EENS_8epilogue10collective6detail29Sm90TmaWarpSpecializedAdapterINS1F_15DefaultEpilogueIfSI_SI_NS1E_6thread17LinearCombinationIfLi1EffLNS1J_9ScaleType4KindE0ELNS_15FloatRoundStyleE2EfEENS1_15EpilogueDefaultEEEEEvvEEEEvNT_6ParamsE,"a",@progbits
	.sectionflags	@""
	.align	4
.nv.constant0._ZN7cutlass13device_kernelINS_4gemm6kernel13GemmUniversalIN4cute5tupleIJiiiiEEENS1_10collective13CollectiveMmaINS1_34MainloopSm90TmaGmmaWarpSpecializedILi4ENS5_IJNS4_1CILi1EEESB_SB_EEENS1_35KernelTmaWarpSpecializedCooperativeEEENS5_IJNSA_ILi128EEENSA_ILi64EEESG_EEEfNS5_IJlSB_lEEEfSI_NS4_8TiledMMAINS4_8MMA_AtomIJNS4_4SM904GMMA29MMA_64x64x8_F32TF32TF32_SS_TNILNSM_7ScaleInE1ELSO_1EEEEEENS4_6LayoutINS5_IJNSA_ILi2EEESB_SB_EEENS5_IJSB_NSA_ILi0EEESU_EEEEENS5_IJNS4_10UnderscoreESX_SX_EEEEENS4_13SM90_TMA_LOADENS4_14ComposedLayoutINS4_7SwizzleILi3ELi4ELi3EEENS4_18smem_ptr_flag_bitsILi32EEENSR_INS5_IJNSA_ILi8EEENSA_ILi32EEEEEENS5_IJS17_SB_EEEEEEEvNS4_8identityES10_S1B_vS1C_EENS_8epilogue10collective6detail29Sm90TmaWarpSpecializedAdapterINS1F_15DefaultEpilogueIfSI_SI_NS1E_6thread17LinearCombinationIfLi1EffLNS1J_9ScaleType4KindE0ELNS_15FloatRoundStyleE2EfEENS1_15EpilogueDefaultEEEEEvvEEEEvNT_6ParamsE:
	.zero		1664


//--------------------- SYMBOLS --------------------------

	.type		.nv.reservedSmem.offset0,@object
	.size		.nv.reservedSmem.offset0,0x4
	.type		__assertfail,@function
